def attn_fwd(
    Q,
    K,
    V,
    Out,
    Lse,
    sm_scale,
    stride_qz,
    stride_qh,
    stride_qm,
    stride_qk,
    stride_kz,
    stride_kh,
    stride_kn,
    stride_kk,
    stride_vz,
    stride_vh,
    stride_vn,
    stride_vk,
    stride_oz,
    stride_oh,
    stride_om,
    stride_ok,
    seqlen_q,
    seqlen_k,
    BLOCK_M: tl.constexpr,
    BLOCK_N: tl.constexpr,
    HEAD_DIM: tl.constexpr,
    CAUSAL: tl.constexpr,
):
    start_m = tl.program_id(0)
    off_hz = tl.program_id(1)
    q_off = off_hz * stride_qh
    k_off = off_hz * stride_kh
    v_off = off_hz * stride_vh
    offs_m = start_m * BLOCK_M + tl.arange(0, BLOCK_M)
    offs_d = tl.arange(0, HEAD_DIM)
    offs_n = tl.arange(0, BLOCK_N)
    q_ptrs = Q + q_off + offs_m[:, None] * stride_qm + offs_d[None, :] * stride_qk
    k_ptrs = K + k_off + offs_d[:, None] * stride_kk + offs_n[None, :] * stride_kn
    v_ptrs = V + v_off + offs_n[:, None] * stride_vn + offs_d[None, :] * stride_vk
    m_i = tl.full([BLOCK_M], float("-inf"), dtype=tl.float32)
    l_i = tl.zeros([BLOCK_M], dtype=tl.float32) + 1.0
    acc = tl.zeros([BLOCK_M, HEAD_DIM], dtype=tl.float32)
    q = tl.load(q_ptrs)
    acc, l_i, m_i = _attn_fwd_inner(
        acc,
        l_i,
        m_i,
        q,
        k_ptrs,
        v_ptrs,
        sm_scale,
        stride_kn,
        stride_vn,
        start_m,
        seqlen_k,
        BLOCK_M,
        BLOCK_N,
        HEAD_DIM,
        CAUSAL,
    )
    acc = acc / l_i[:, None]
    lse = m_i + tl.math.log2(l_i) / 1.4426950408889634
    o_ptrs = (
        Out
        + off_hz * stride_oh
        + offs_m[:, None] * stride_om
        + offs_d[None, :] * stride_ok
    )
    tl.store(o_ptrs, acc.to(Out.dtype.element_ty))
    tl.store(Lse + off_hz * seqlen_q + offs_m, lse)

# config = {"BLOCK_M": 32, "BLOCK_N": 32, "HEAD_DIM": 16, "arch": "sm_90", "causal": true, "dtype": "bf16", "num_stages": 2, "num_warps": 4}
# arch = sm_90


// ===== COMPILED SASS (sm_90a) =====

	.target	sm_90a

	.elftype	@"ET_EXEC"


//--------------------- .note.nv.tkinfo           --------------------------
	.section	.note.nv.tkinfo,"",@"SHT_NOTE"
	.sectionflags	@"SHF_NOTE_NV_TKINFO"
	.tkinfo
        /*0018*/ 	.word	0x00000002
        /*0030*/ 	.string	""
        /*0030*/ 	.string	"ptxas"
        /*0030*/ 	.string	"Cuda compilation tools, release 13.0, V13.0.88"
        /*0030*/ 	.string	"Build cuda_13.0.r13.0/compiler.36424714_0"
        /*0030*/ 	.string	"-v  -suppress-debug-info  -lineinfo  -arch sm_90a "



//--------------------- .note.nv.cuinfo           --------------------------
	.section	.note.nv.cuinfo,"",@"SHT_NOTE"
	.sectionflags	@"SHF_NOTE_NV_CUINFO"
        /*0018*/ 	.short	0x0002
        /*001a*/ 	.short	0x005a
        /*001c*/ 	.short	0x0082
	.zero		2


//--------------------- .nv.info                  --------------------------
	.section	.nv.info,"",@"SHT_CUDA_INFO"
	.align	4


	//----- nvinfo : EIATTR_REGCOUNT
	.align		4
        /*0000*/ 	.byte	0x04, 0x2f
        /*0002*/ 	.short	(.L_2 - .L_1)
	.align		4
.L_1:
        /*0004*/ 	.word	index@(attn_fwd)
        /*0008*/ 	.word	0x00000048


	//----- nvinfo : EIATTR_FRAME_SIZE
	.align		4
.L_2:
        /*000c*/ 	.byte	0x04, 0x11
        /*000e*/ 	.short	(.L_4 - .L_3)
	.align		4
.L_3:
        /*0010*/ 	.word	index@(attn_fwd)
        /*0014*/ 	.word	0x00000000


	//----- nvinfo : EIATTR_MIN_STACK_SIZE
	.align		4
.L_4:
        /*0018*/ 	.byte	0x04, 0x12
        /*001a*/ 	.short	(.L_6 - .L_5)
	.align		4
.L_5:
        /*001c*/ 	.word	index@(attn_fwd)
        /*0020*/ 	.word	0x00000000
.L_6:


//--------------------- .nv.compat                --------------------------
	.section	.nv.compat,"",@"SHT_CUDA_COMPAT_INFO"
	.align	4
        /*0000*/ 	.byte	0x02, 0x09, 0x01, 0x00, 0x02, 0x02, 0x01, 0x00, 0x02, 0x05, 0x05, 0x00, 0x03, 0x07, 0x01, 0x01
        /*0010*/ 	.byte	0x02, 0x03, 0x00, 0x00, 0x02, 0x06, 0x01, 0x00, 0x04, 0x0b, 0x08, 0x00, 0x00, 0x00, 0x00, 0x00
        /*0020*/ 	.byte	0x00, 0x00, 0x00, 0x00


//--------------------- .nv.info.attn_fwd         --------------------------
	.section	.nv.info.attn_fwd,"",@"SHT_CUDA_INFO"
	.sectionflags	@""
	.align	4


	//----- nvinfo : EIATTR_CUDA_API_VERSION
	.align		4
        /*0000*/ 	.byte	0x04, 0x37
        /*0002*/ 	.short	(.L_8 - .L_7)
.L_7:
        /*0004*/ 	.word	0x00000082


	//----- nvinfo : EIATTR_KPARAM_INFO
	.align		4
.L_8:
        /*0008*/ 	.byte	0x04, 0x17
        /*000a*/ 	.short	(.L_10 - .L_9)
.L_9:
        /*000c*/ 	.word	0x00000000
        /*0010*/ 	.short	0x0019
        /*0012*/ 	.short	0x0080
        /*0014*/ 	.byte	0x00, 0xf4, 0x21, 0x00


	//----- nvinfo : EIATTR_KPARAM_INFO
	.align		4
.L_10:
        /*0018*/ 	.byte	0x04, 0x17
        /*001a*/ 	.short	(.L_12 - .L_11)
.L_11:
        /*001c*/ 	.word	0x00000000
        /*0020*/ 	.short	0x0018
        /*0022*/ 	.short	0x0078
        /*0024*/ 	.byte	0x00, 0xf4, 0x21, 0x00


	//----- nvinfo : EIATTR_KPARAM_INFO
	.align		4
.L_12:
        /*0028*/ 	.byte	0x04, 0x17
        /*002a*/ 	.short	(.L_14 - .L_13)
.L_13:
        /*002c*/ 	.word	0x00000000
        /*0030*/ 	.short	0x0017
        /*0032*/ 	.short	0x0070
        /*0034*/ 	.byte	0x00, 0xf0, 0x11, 0x00


	//----- nvinfo : EIATTR_KPARAM_INFO
	.align		4
.L_14:
        /*0038*/ 	.byte	0x04, 0x17
        /*003a*/ 	.short	(.L_16 - .L_15)
.L_15:
        /*003c*/ 	.word	0x00000000
        /*0040*/ 	.short	0x0016
        /*0042*/ 	.short	0x006c
        /*0044*/ 	.byte	0x00, 0xf0, 0x11, 0x00


	//----- nvinfo : EIATTR_KPARAM_INFO
	.align		4
.L_16:
        /*0048*/ 	.byte	0x04, 0x17
        /*004a*/ 	.short	(.L_18 - .L_17)
.L_17:
        /*004c*/ 	.word	0x00000000
        /*0050*/ 	.short	0x0015
        /*0052*/ 	.short	0x0068
        /*0054*/ 	.byte	0x00, 0xf0, 0x11, 0x00


	//----- nvinfo : EIATTR_KPARAM_INFO
	.align		4
.L_18:
        /*0058*/ 	.byte	0x04, 0x17
        /*005a*/ 	.short	(.L_20 - .L_19)
.L_19:
        /*005c*/ 	.word	0x00000000
        /*0060*/ 	.short	0x0014
        /*0062*/ 	.short	0x0064
        /*0064*/ 	.byte	0x00, 0xf0, 0x11, 0x00


	//----- nvinfo : EIATTR_KPARAM_INFO
	.align		4
.L_20:
        /*0068*/ 	.byte	0x04, 0x17
        /*006a*/ 	.short	(.L_22 - .L_21)
.L_21:
        /*006c*/ 	.word	0x00000000
        /*0070*/ 	.short	0x0013
        /*0072*/ 	.short	0x0060
        /*0074*/ 	.byte	0x00, 0xf0, 0x11, 0x00


	//----- nvinfo : EIATTR_KPARAM_INFO
	.align		4
.L_22:
        /*0078*/ 	.byte	0x04, 0x17
        /*007a*/ 	.short	(.L_24 - .L_23)
.L_23:
        /*007c*/ 	.word	0x00000000
        /*0080*/ 	.short	0x0012
        /*0082*/ 	.short	0x005c
        /*0084*/ 	.byte	0x00, 0xf0, 0x11, 0x00


	//----- nvinfo : EIATTR_KPARAM_INFO
	.align		4
.L_24:
        /*0088*/ 	.byte	0x04, 0x17
        /*008a*/ 	.short	(.L_26 - .L_25)
.L_25:
        /*008c*/ 	.word	0x00000000
        /*0090*/ 	.short	0x0011
        /*0092*/ 	.short	0x0058
        /*0094*/ 	.byte	0x00, 0xf0, 0x11, 0x00


	//----- nvinfo : EIATTR_KPARAM_INFO
	.align		4
.L_26:
        /*0098*/ 	.byte	0x04, 0x17
        /*009a*/ 	.short	(.L_28 - .L_27)
.L_27:
        /*009c*/ 	.word	0x00000000
        /*00a0*/ 	.short	0x0010
        /*00a2*/ 	.short	0x0054
        /*00a4*/ 	.byte	0x00, 0xf0, 0x11, 0x00


	//----- nvinfo : EIATTR_KPARAM_INFO
	.align		4
.L_28:
        /*00a8*/ 	.byte	0x04, 0x17
        /*00aa*/ 	.short	(.L_30 - .L_29)
.L_29:
        /*00ac*/ 	.word	0x00000000
        /*00b0*/ 	.short	0x000f
        /*00b2*/ 	.short	0x0050
        /*00b4*/ 	.byte	0x00, 0xf0, 0x11, 0x00


	//----- nvinfo : EIATTR_KPARAM_INFO
	.align		4
.L_30:
        /*00b8*/ 	.byte	0x04, 0x17
        /*00ba*/ 	.short	(.L_32 - .L_31)
.L_31:
        /*00bc*/ 	.word	0x00000000
        /*00c0*/ 	.short	0x000e
        /*00c2*/ 	.short	0x004c
        /*00c4*/ 	.byte	0x00, 0xf0, 0x11, 0x00


	//----- nvinfo : EIATTR_KPARAM_INFO
	.align		4
.L_32:
        /*00c8*/ 	.byte	0x04, 0x17
        /*00ca*/ 	.short	(.L_34 - .L_33)
.L_33:
        /*00cc*/ 	.word	0x00000000
        /*00d0*/ 	.short	0x000d
        /*00d2*/ 	.short	0x0048
        /*00d4*/ 	.byte	0x00, 0xf0, 0x11, 0x00


	//----- nvinfo : EIATTR_KPARAM_INFO
	.align		4
.L_34:
        /*00d8*/ 	.byte	0x04, 0x17
        /*00da*/ 	.short	(.L_36 - .L_35)
.L_35:
        /*00dc*/ 	.word	0x00000000
        /*00e0*/ 	.short	0x000c
        /*00e2*/ 	.short	0x0044
        /*00e4*/ 	.byte	0x00, 0xf0, 0x11, 0x00


	//----- nvinfo : EIATTR_KPARAM_INFO
	.align		4
.L_36:
        /*00e8*/ 	.byte	0x04, 0x17
        /*00ea*/ 	.short	(.L_38 - .L_37)
.L_37:
        /*00ec*/ 	.word	0x00000000
        /*00f0*/ 	.short	0x000b
        /*00f2*/ 	.short	0x0040
        /*00f4*/ 	.byte	0x00, 0xf0, 0x11, 0x00


	//----- nvinfo : EIATTR_KPARAM_INFO
	.align		4
.L_38:
        /*00f8*/ 	.byte	0x04, 0x17
        /*00fa*/ 	.short	(.L_40 - .L_39)
.L_39:
        /*00fc*/ 	.word	0x00000000
        /*0100*/ 	.short	0x000a
        /*0102*/ 	.short	0x003c
        /*0104*/ 	.byte	0x00, 0xf0, 0x11, 0x00


	//----- nvinfo : EIATTR_KPARAM_INFO
	.align		4
.L_40:
        /*0108*/ 	.byte	0x04, 0x17
        /*010a*/ 	.short	(.L_42 - .L_41)
.L_41:
        /*010c*/ 	.word	0x00000000
        /*0110*/ 	.short	0x0009
        /*0112*/ 	.short	0x0038
        /*0114*/ 	.byte	0x00, 0xf0, 0x11, 0x00


	//----- nvinfo : EIATTR_KPARAM_INFO
	.align		4
.L_42:
        /*0118*/ 	.byte	0x04, 0x17
        /*011a*/ 	.short	(.L_44 - .L_43)
.L_43:
        /*011c*/ 	.word	0x00000000
        /*0120*/ 	.short	0x0008
        /*0122*/ 	.short	0x0034
        /*0124*/ 	.byte	0x00, 0xf0, 0x11, 0x00


	//----- nvinfo : EIATTR_KPARAM_INFO
	.align		4
.L_44:
        /*0128*/ 	.byte	0x04, 0x17
        /*012a*/ 	.short	(.L_46 - .L_45)
.L_45:
        /*012c*/ 	.word	0x00000000
        /*0130*/ 	.short	0x0007
        /*0132*/ 	.short	0x0030
        /*0134*/ 	.byte	0x00, 0xf0, 0x11, 0x00


	//----- nvinfo : EIATTR_KPARAM_INFO
	.align		4
.L_46:
        /*0138*/ 	.byte	0x04, 0x17
        /*013a*/ 	.short	(.L_48 - .L_47)
.L_47:
        /*013c*/ 	.word	0x00000000
        /*0140*/ 	.short	0x0006
        /*0142*/ 	.short	0x002c
        /*0144*/ 	.byte	0x00, 0xf0, 0x11, 0x00


	//----- nvinfo : EIATTR_KPARAM_INFO
	.align		4
.L_48:
        /*0148*/ 	.byte	0x04, 0x17
        /*014a*/ 	.short	(.L_50 - .L_49)
.L_49:
        /*014c*/ 	.word	0x00000000
        /*0150*/ 	.short	0x0005
        /*0152*/ 	.short	0x0028
        /*0154*/ 	.byte	0x00, 0xf0, 0x11, 0x00


	//----- nvinfo : EIATTR_KPARAM_INFO
	.align		4
.L_50:
        /*0158*/ 	.byte	0x04, 0x17
        /*015a*/ 	.short	(.L_52 - .L_51)
.L_51:
        /*015c*/ 	.word	0x00000000
        /*0160*/ 	.short	0x0004
        /*0162*/ 	.short	0x0020
        /*0164*/ 	.byte	0x00, 0xf4, 0x21, 0x00


	//----- nvinfo : EIATTR_KPARAM_INFO
	.align		4
.L_52:
        /*0168*/ 	.byte	0x04, 0x17
        /*016a*/ 	.short	(.L_54 - .L_53)
.L_53:
        /*016c*/ 	.word	0x00000000
        /*0170*/ 	.short	0x0003
        /*0172*/ 	.short	0x0018
        /*0174*/ 	.byte	0x00, 0xf4, 0x21, 0x00


	//----- nvinfo : EIATTR_KPARAM_INFO
	.align		4
.L_54:
        /*0178*/ 	.byte	0x04, 0x17
        /*017a*/ 	.short	(.L_56 - .L_55)
.L_55:
        /*017c*/ 	.word	0x00000000
        /*0180*/ 	.short	0x0002
        /*0182*/ 	.short	0x0010
        /*0184*/ 	.byte	0x00, 0xf4, 0x21, 0x00


	//----- nvinfo : EIATTR_KPARAM_INFO
	.align		4
.L_56:
        /*0188*/ 	.byte	0x04, 0x17
        /*018a*/ 	.short	(.L_58 - .L_57)
.L_57:
        /*018c*/ 	.word	0x00000000
        /*0190*/ 	.short	0x0001
        /*0192*/ 	.short	0x0008
        /*0194*/ 	.byte	0x00, 0xf4, 0x21, 0x00


	//----- nvinfo : EIATTR_KPARAM_INFO
	.align		4
.L_58:
        /*0198*/ 	.byte	0x04, 0x17
        /*019a*/ 	.short	(.L_60 - .L_59)
.L_59:
        /*019c*/ 	.word	0x00000000
        /*01a0*/ 	.short	0x0000
        /*01a2*/ 	.short	0x0000
        /*01a4*/ 	.byte	0x00, 0xf4, 0x21, 0x00


	//----- nvinfo : EIATTR_SPARSE_MMA_MASK
	.align		4
.L_60:
        /*01a8*/ 	.byte	0x03, 0x50
        /*01aa*/ 	.short	0x0000


	//----- nvinfo : EIATTR_MAXREG_COUNT
	.align		4
        /*01ac*/ 	.byte	0x03, 0x1b
        /*01ae*/ 	.short	0x00ff


	//----- nvinfo : EIATTR_NUM_BARRIERS
	.align		4
        /*01b0*/ 	.byte	0x02, 0x4c
        /*01b2*/ 	.byte	0x01
	.zero		1


	//----- nvinfo : EIATTR_MERCURY_ISA_VERSION
	.align		4
        /*01b4*/ 	.byte	0x03, 0x5f
        /*01b6*/ 	.short	0x0101


	//----- nvinfo : EIATTR_COOP_GROUP_MASK_REGIDS
	.align		4
        /*01b8*/ 	.byte	0x04, 0x29
        /*01ba*/ 	.short	(.L_62 - .L_61)


	//   ....[0]....
.L_61:
        /*01bc*/ 	.word	0xffffffff


	//   ....[1]....
        /*01c0*/ 	.word	0xffffffff


	//   ....[2]....
        /*01c4*/ 	.word	0xffffffff


	//   ....[3]....
        /*01c8*/ 	.word	0xffffffff


	//   ....[4]....
        /*01cc*/ 	.word	0xffffffff


	//   ....[5]....
        /*01d0*/ 	.word	0xffffffff


	//   ....[6]....
        /*01d4*/ 	.word	0xffffffff


	//   ....[7]....
        /*01d8*/ 	.word	0xffffffff


	//----- nvinfo : EIATTR_COOP_GROUP_INSTR_OFFSETS
	.align		4
.L_62:
        /*01dc*/ 	.byte	0x04, 0x28
        /*01de*/ 	.short	(.L_64 - .L_63)


	//   ....[0]....
.L_63:
        /*01e0*/ 	.word	0x00001100


	//   ....[1]....
        /*01e4*/ 	.word	0x00001210


	//   ....[2]....
        /*01e8*/ 	.word	0x00001220


	//   ....[3]....
        /*01ec*/ 	.word	0x00001240


	//   ....[4]....
        /*01f0*/ 	.word	0x000017d0


	//   ....[5]....
        /*01f4*/ 	.word	0x000017e0


	//   ....[6]....
        /*01f8*/ 	.word	0x00001890


	//   ....[7]....
        /*01fc*/ 	.word	0x000018a0


	//----- nvinfo : EIATTR_EXIT_INSTR_OFFSETS
	.align		4
.L_64:
        /*0200*/ 	.byte	0x04, 0x1c
        /*0202*/ 	.short	(.L_66 - .L_65)


	//   ....[0]....
.L_65:
        /*0204*/ 	.word	0x00002530


	//   ....[1]....
        /*0208*/ 	.word	0x00002560


	//----- nvinfo : EIATTR_REQNTID
	.align		4
.L_66:
        /*020c*/ 	.byte	0x04, 0x10
        /*020e*/ 	.short	(.L_68 - .L_67)
.L_67:
        /*0210*/ 	.word	0x00000080
        /*0214*/ 	.word	0x00000001
        /*0218*/ 	.word	0x00000001


	//----- nvinfo : EIATTR_CBANK_PARAM_SIZE
	.align		4
.L_68:
        /*021c*/ 	.byte	0x03, 0x19
        /*021e*/ 	.short	0x0088


	//----- nvinfo : EIATTR_PARAM_CBANK
	.align		4
        /*0220*/ 	.byte	0x04, 0x0a
        /*0222*/ 	.short	(.L_70 - .L_69)
	.align		4
.L_69:
        /*0224*/ 	.word	index@(.nv.constant0.attn_fwd)
        /*0228*/ 	.short	0x0210
        /*022a*/ 	.short	0x0088


	//----- nvinfo : EIATTR_SW_WAR
	.align		4
.L_70:
        /*022c*/ 	.byte	0x04, 0x36
        /*022e*/ 	.short	(.L_72 - .L_71)
.L_71:
        /*0230*/ 	.word	0x00000008
.L_72:


//--------------------- .nv.callgraph             --------------------------
	.section	.nv.callgraph,"",@"SHT_CUDA_CALLGRAPH"
	.align	4
	.sectionentsize	8
	.align		4
        /*0000*/ 	.word	0x00000000
	.align		4
        /*0004*/ 	.word	0xffffffff
	.align		4
        /*0008*/ 	.word	0x00000000
	.align		4
        /*000c*/ 	.word	0xfffffffe
	.align		4
        /*0010*/ 	.word	0x00000000
	.align		4
        /*0014*/ 	.word	0xfffffffd
	.align		4
        /*0018*/ 	.word	0x00000000
	.align		4
        /*001c*/ 	.word	0xfffffffc


//--------------------- .nv.constant4             --------------------------
	.section	.nv.constant4,"a",@progbits
	.align	8
	.align		8
.nv.constant4:
        /*0000*/ 	.dword	_$_str


//--------------------- .text.attn_fwd            --------------------------
	.section	.text.attn_fwd,"ax",@progbits
	.align	128
        .global         attn_fwd
        .type           attn_fwd,@function
        .size           attn_fwd,(.L_x_3 - attn_fwd)
        .other          attn_fwd,@"STO_CUDA_ENTRY STV_DEFAULT"
attn_fwd:
.text.attn_fwd:
[----:B------:R-:W-:Y:S01]  /*0000*/  LDC R1, c[0x0][0x28] ;  /* 0x00000a00ff017b82 */ /* 0x000fe20000000800 */
[----:B------:R-:W0:Y:S07]  /*0010*/  S2R R0, SR_TID.X ;  /* 0x0000000000007919 */ /* 0x000e2e0000002100 */
[----:B------:R-:W1:Y:S01]  /*0020*/  S2UR UR6, SR_CTAID.X ;  /* 0x00000000000679c3 */ /* 0x000e620000002500 */
[----:B------:R-:W-:Y:S01]  /*0030*/  ULDC.64 UR4, c[0x0][0x240] ;  /* 0x0000900000047ab9 */ /* 0x000fe20000000a00 */
[----:B------:R-:W-:-:S06]  /*0040*/  ULDC.64 UR14, c[0x0][0x208] ;  /* 0x00008200000e7ab9 */ /* 0x000fcc0000000a00 */
[----:B------:R-:W2:Y:S08]  /*0050*/  S2UR UR9, SR_CTAID.Y ;  /* 0x00000000000979c3 */ /* 0x000eb00000002600 */
[----:B------:R-:W3:Y:S01]  /*0060*/  LDC R4, c[0x0][0x248] ;  /* 0x00009200ff047b82 */ /* 0x000ee20000000800 */
[----:B-1----:R-:W-:-:S07]  /*0070*/  USHF.L.U32 UR6, UR6, 0x5, URZ ;  /* 0x0000000506067899 */ /* 0x002fce000800063f */
[----:B------:R-:W1:Y:S01]  /*0080*/  LDC.64 R12, c[0x0][0x210] ;  /* 0x00008400ff0c7b82 */ /* 0x000e620000000a00 */
[----:B------:R-:W-:Y:S01]  /*0090*/  IMAD.U32 R3, RZ, RZ, UR6 ;  /* 0x00000006ff037e24 */ /* 0x000fe2000f8e00ff */
[----:B0-----:R-:W-:Y:S01]  /*00a0*/  SHF.R.U32.HI R8, RZ, 0x5, R0 ;  /* 0x00000005ff087819 */ /* 0x001fe20000011600 */
[----:B--2---:R-:W-:-:S03]  /*00b0*/  UIMAD UR4, UR9, UR4, URZ ;  /* 0x00000004090472a4 */ /* 0x004fc6000f8e023f */
[----:B------:R-:W-:Y:S01]  /*00c0*/  SGXT.U32 R8, R8, 0x2 ;  /* 0x000000020808781a */ /* 0x000fe20000000000 */
[----:B------:R-:W-:Y:S01]  /*00d0*/  USHF.L.U32 UR7, UR4, 0x1, URZ ;  /* 0x0000000104077899 */ /* 0x000fe2000800063f */
[----:B------:R-:W-:-:S03]  /*00e0*/  LOP3.LUT R38, R3, 0x1f, R0, 0xf8, !PT ;  /* 0x0000001f03267812 */ /* 0x000fc600078ef800 */
[----:B---3--:R-:W-:Y:S02]  /*00f0*/  IMAD R5, R8, R4, RZ ;  /* 0x0000000408057224 */ /* 0x008fe400078e02ff */
[----:B------:R-:W-:Y:S01]  /*0100*/  IMAD R2, R38, UR5, RZ ;  /* 0x0000000526027c24 */ /* 0x000fe2000f8e02ff */
[----:B------:R-:W-:Y:S01]  /*0110*/  UIMAD.WIDE UR4, UR4, 0x2, URZ ;  /* 0x00000002040478a5 */ /* 0x000fe2000f8e023f */
[----:B------:R-:W-:Y:S02]  /*0120*/  IMAD R7, R4, 0x4, R5 ;  /* 0x0000000404077824 */ /* 0x000fe400078e0205 */
[----:B------:R-:W-:Y:S02]  /*0130*/  IMAD.SHL.U32 R3, R2, 0x2, RZ ;  /* 0x0000000202037824 */ /* 0x000fe400078e00ff */
[----:B------:R-:W-:Y:S02]  /*0140*/  IMAD R9, R4, 0x4, R7 ;  /* 0x0000000404097824 */ /* 0x000fe400078e0207 */
[----:B------:R-:W-:Y:S01]  /*0150*/  IMAD.HI R2, R2, 0x2, RZ ;  /* 0x0000000202027827 */ /* 0x000fe200078e02ff */
[----:B-1----:R-:W-:-:S03]  /*0160*/  IADD3 R10, P0, P1, R3, UR7, R12 ;  /* 0x00000007030a7c10 */ /* 0x002fc6000f91e00c */
[----:B------:R-:W-:Y:S01]  /*0170*/  IMAD R11, R4, 0x4, R9 ;  /* 0x00000004040b7824 */ /* 0x000fe200078e0209 */
[----:B------:R-:W-:Y:S02]  /*0180*/  IADD3.X R12, R2, UR5, R13, P0, P1 ;  /* 0x00000005020c7c10 */ /* 0x000fe400087e240d */
[-C--:B------:R-:W-:Y:S02]  /*0190*/  LEA R2, P0, R5, R10.reuse, 0x1 ;  /* 0x0000000a05027211 */ /* 0x080fe400078008ff */
[-C--:B------:R-:W-:Y:S02]  /*01a0*/  LEA R4, P1, R7, R10.reuse, 0x1 ;  /* 0x0000000a07047211 */ /* 0x080fe400078208ff */
[-C--:B------:R-:W-:Y:S02]  /*01b0*/  LEA R6, P2, R9, R10.reuse, 0x1 ;  /* 0x0000000a09067211 */ /* 0x080fe400078408ff */
[----:B------:R-:W-:Y:S02]  /*01c0*/  LEA R10, P3, R11, R10, 0x1 ;  /* 0x0000000a0b0a7211 */ /* 0x000fe400078608ff */
[----:B------:R-:W-:-:S02]  /*01d0*/  LEA.HI.X.SX32 R3, R5, R12, 0x1, P0 ;  /* 0x0000000c05037211 */ /* 0x000fc400000f0eff */
[-C--:B------:R-:W-:Y:S02]  /*01e0*/  LEA.HI.X.SX32 R5, R7, R12.reuse, 0x1, P1 ;  /* 0x0000000c07057211 */ /* 0x080fe400008f0eff */
[-C--:B------:R-:W-:Y:S01]  /*01f0*/  LEA.HI.X.SX32 R7, R9, R12.reuse, 0x1, P2 ;  /* 0x0000000c09077211 */ /* 0x080fe200010f0eff */
[----:B------:R0:W2:Y:S01]  /*0200*/  LDG.E.U16 R14, desc[UR14][R2.64] ;  /* 0x0000000e020e7981 */ /* 0x0000a2000c1e1500 */
[----:B------:R-:W-:-:S03]  /*0210*/  LEA.HI.X.SX32 R11, R11, R12, 0x1, P3 ;  /* 0x0000000c0b0b7211 */ /* 0x000fc600018f0eff */
[----:B------:R-:W3:Y:S04]  /*0220*/  LDG.E.U16 R6, desc[UR14][R6.64] ;  /* 0x0000000e06067981 */ /* 0x000ee8000c1e1500 */
[----:B------:R1:W4:Y:S04]  /*0230*/  LDG.E.U16 R5, desc[UR14][R4.64] ;  /* 0x0000000e04057981 */ /* 0x000328000c1e1500 */
[----:B------:R-:W5:Y:S01]  /*0240*/  LDG.E.U16 R11, desc[UR14][R10.64] ;  /* 0x0000000e0a0b7981 */ /* 0x000f62000c1e1500 */
[----:B------:R-:W1:Y:S01]  /*0250*/  S2UR UR8, SR_CgaCtaId ;  /* 0x00000000000879c3 */ /* 0x000e620000008800 */
[----:B------:R-:W-:Y:S01]  /*0260*/  UIADD3 UR16, UR6, 0x20, URZ ;  /* 0x0000002006107890 */ /* 0x000fe2000fffe03f */
[----:B------:R-:W-:-:S03]  /*0270*/  SHF.R.S32.HI R12, RZ, 0x6, R0 ;  /* 0x00000006ff0c7819 */ /* 0x000fc60000011400 */
[----:B------:R-:W-:Y:S01]  /*0280*/  UISETP.GE.AND UP0, UPT, UR16, 0x1, UPT ;  /* 0x000000011000788c */ /* 0x000fe2000bf06270 */
[----:B------:R-:W-:Y:S01]  /*0290*/  SGXT R12, R12, 0x1 ;  /* 0x000000010c0c781a */ /* 0x000fe20000000200 */
[----:B------:R-:W-:Y:S01]  /*02a0*/  IMAD.SHL.U32 R9, R0, 0x2, RZ ;  /* 0x0000000200097824 */ /* 0x000fe200078e00ff */
[----:B------:R-:W-:Y:S02]  /*02b0*/  UMOV UR4, 0x400 ;  /* 0x0000040000047882 */ /* 0x000fe40000000000 */
[----:B------:R-:W-:Y:S02]  /*02c0*/  LOP3.LUT R12, R12, 0x90, RZ, 0xc0, !PT ;  /* 0x000000900c0c7812 */ /* 0x000fe400078ec0ff */
[----:B------:R-:W-:Y:S02]  /*02d0*/  PLOP3.LUT P0, PT, PT, PT, UP0, 0x80, 0x0 ;  /* 0x000000000000781c */ /* 0x000fe40003f0f008 */
[----:B------:R-:W-:-:S04]  /*02e0*/  LOP3.LUT R37, R12, 0x7e, R9, 0x78, !PT ;  /* 0x0000007e0c257812 */ /* 0x000fc800078e7809 */
[----:B0-----:R-:W-:Y:S01]  /*02f0*/  LOP3.LUT R2, R37, 0x20, RZ, 0x3c, !PT ;  /* 0x0000002025027812 */ /* 0x001fe200078e3cff */
[----:B-1----:R-:W-:Y:S01]  /*0300*/  ULEA UR8, UR8, UR4, 0x18 ;  /* 0x0000000408087291 */ /* 0x002fe2000f8ec03f */
[----:B------:R-:W-:Y:S01]  /*0310*/  MOV R29, 0xff800000 ;  /* 0xff800000001d7802 */ /* 0x000fe20000000f00 */
[----:B------:R-:W-:Y:S01]  /*0320*/  IMAD.MOV.U32 R36, RZ, RZ, 0x3f800000 ;  /* 0x3f800000ff247424 */ /* 0x000fe200078e00ff */
[----:B------:R-:W-:Y:S01]  /*0330*/  CS2R R12, SRZ ;  /* 0x00000000000c7805 */ /* 0x000fe2000001ff00 */
[----:B------:R-:W-:Y:S01]  /*0340*/  IMAD.MOV.U32 R3, RZ, RZ, 0x3f800000 ;  /* 0x3f800000ff037424 */ /* 0x000fe200078e00ff */
[----:B------:R-:W-:Y:S01]  /*0350*/  CS2R R16, SRZ ;  /* 0x0000000000107805 */ /* 0x000fe2000001ff00 */
[----:B------:R-:W-:Y:S01]  /*0360*/  IMAD.MOV.U32 R28, RZ, RZ, -0x800000 ;  /* 0xff800000ff1c7424 */ /* 0x000fe200078e00ff */
[----:B------:R-:W-:Y:S02]  /*0370*/  CS2R R18, SRZ ;  /* 0x0000000000127805 */ /* 0x000fe4000001ff00 */
[----:B------:R-:W-:-:S02]  /*0380*/  LOP3.LUT R4, R0, 0x20, RZ, 0xc0, !PT ;  /* 0x0000002000047812 */ /* 0x000fc400078ec0ff */
[C---:B------:R-:W-:Y:S01]  /*0390*/  LOP3.LUT R7, R0.reuse, 0x10, RZ, 0xc0, !PT ;  /* 0x0000001000077812 */ /* 0x040fe200078ec0ff */
[----:B--2---:R0:W-:Y:S04]  /*03a0*/  STS.U16 [R37+UR8], R14 ;  /* 0x0000000e25007988 */ /* 0x0041e80008000408 */
[----:B---3--:R1:W-:Y:S04]  /*03b0*/  STS.U16 [R37+UR8+0x200], R6 ;  /* 0x0002000625007988 */ /* 0x0083e80008000408 */
[----:B----4-:R2:W-:Y:S04]  /*03c0*/  STS.U16 [R2+UR8+0x100], R5 ;  /* 0x0001000502007988 */ /* 0x0105e80008000408 */
[----:B-----5:R3:W-:Y:S01]  /*03d0*/  STS.U16 [R2+UR8+0x300], R11 ;  /* 0x0003000b02007988 */ /* 0x0207e20008000408 */
[----:B0-----:R-:W-:Y:S01]  /*03e0*/  CS2R R14, SRZ ;  /* 0x00000000000e7805 */ /* 0x001fe2000001ff00 */
[----:B-1----:R-:W-:-:S02]  /*03f0*/  IMAD.SHL.U32 R6, R0, 0x8, RZ ;  /* 0x0000000800067824 */ /* 0x002fc400078e00ff */
[----:B--2---:R-:W-:Y:S01]  /*0400*/  IMAD.SHL.U32 R5, R0, 0x40, RZ ;  /* 0x0000004000057824 */ /* 0x004fe200078e00ff */
[----:B------:R-:W-:Y:S06]  /*0410*/  @!P0 BRA `(.L_x_0) ;  /* 0x00000014006c8947 */ /* 0x000fec0003800000 */
[----:B---3--:R-:W-:Y:S01]  /*0420*/  LOP3.LUT R11, R9, 0x10, RZ, 0xc0, !PT ;  /* 0x00000010090b7812 */ /* 0x008fe200078ec0ff */
[----:B------:R-:W-:Y:S01]  /*0430*/  ULDC.64 UR10, c[0x0][0x250] ;  /* 0x00009400000a7ab9 */ /* 0x000fe20000000a00 */
[--C-:B------:R-:W-:Y:S01]  /*0440*/  SHF.R.U32.HI R3, RZ, 0x2, R0.reuse ;  /* 0x00000002ff037819 */ /* 0x100fe20000011600 */
[----:B------:R-:W-:Y:S01]  /*0450*/  UIMAD UR4, UR9, UR10, URZ ;  /* 0x0000000a090472a4 */ /* 0x000fe2000f8e023f */
[--C-:B------:R-:W-:Y:S01]  /*0460*/  SHF.R.S32.HI R13, RZ, 0x2, R0.reuse ;  /* 0x00000002ff0d7819 */ /* 0x100fe20000011400 */
[----:B------:R-:W0:Y:S01]  /*0470*/  LDC R17, c[0x0][0x268] ;  /* 0x00009a00ff117b82 */ /* 0x000e220000000800 */
[----:B------:R-:W-:Y:S01]  /*0480*/  LOP3.LUT R11, R11, 0x20, R0, 0xf8, !PT ;  /* 0x000000200b0b7812 */ /* 0x000fe200078ef800 */
[----:B------:R-:W-:Y:S01]  /*0490*/  ULDC UR5, c[0x0][0x258] ;  /* 0x0000960000057ab9 */ /* 0x000fe20000000800 */
[----:B------:R-:W-:Y:S01]  /*04a0*/  LOP3.LUT R5, R5, 0x1c0, RZ, 0xc0, !PT ;  /* 0x000001c005057812 */ /* 0x000fe200078ec0ff */
[----:B------:R-:W-:Y:S01]  /*04b0*/  ULDC.64 UR12, c[0x0][0x260] ;  /* 0x00009800000c7ab9 */ /* 0x000fe20000000a00 */
[----:B------:R-:W-:Y:S01]  /*04c0*/  SHF.R.U32.HI R4, RZ, 0x1, R4 ;  /* 0x00000001ff047819 */ /* 0x000fe20000011604 */
[----:B------:R-:W-:Y:S01]  /*04d0*/  ULDC.64 UR18, c[0x0][0x218] ;  /* 0x0000860000127ab9 */ /* 0x000fe20000000a00 */
[----:B------:R-:W-:Y:S01]  /*04e0*/  SGXT.U32 R3, R3, 0x3 ;  /* 0x000000030303781a */ /* 0x000fe20000000000 */
[----:B------:R-:W-:Y:S01]  /*04f0*/  ULDC.64 UR20, c[0x0][0x220] ;  /* 0x0000880000147ab9 */ /* 0x000fe20000000a00 */
[----:B------:R-:W-:Y:S01]  /*0500*/  SGXT R13, R13, 0x1 ;  /* 0x000000010d0d781a */ /* 0x000fe20000000200 */
[----:B------:R-:W-:Y:S01]  /*0510*/  IMAD.MOV.U32 R36, RZ, RZ, 0x3f800000 ;  /* 0x3f800000ff247424 */ /* 0x000fe200078e00ff */
[--C-:B------:R-:W-:Y:S01]  /*0520*/  LOP3.LUT R10, R11, 0x30, R6.reuse, 0x78, !PT ;  /* 0x000000300b0a7812 */ /* 0x100fe200078e7806 */
[----:B------:R-:W-:Y:S01]  /*0530*/  IMAD.MOV.U32 R51, RZ, RZ, -0x800000 ;  /* 0xff800000ff337424 */ /* 0x000fe200078e00ff */
[----:B------:R-:W-:-:S02]  /*0540*/  LOP3.LUT R16, R5, 0x30, R6, 0xf8, !PT ;  /* 0x0000003005107812 */ /* 0x000fc400078ef806 */
[----:B------:R-:W-:Y:S02]  /*0550*/  CS2R R18, SRZ ;  /* 0x0000000000127805 */ /* 0x000fe4000001ff00 */
[----:B------:R-:W-:Y:S01]  /*0560*/  LOP3.LUT R4, R4, UR6, R3, 0xfe, !PT ;  /* 0x0000000604047c12 */ /* 0x000fe2000f8efe03 */
[----:B------:R-:W-:Y:S01]  /*0570*/  UIMAD UR6, UR9, UR12, URZ ;  /* 0x0000000c090672a4 */ /* 0x000fe2000f8e023f */
[----:B------:R-:W-:Y:S01]  /*0580*/  LEA R12, R7, UR8, 0x5 ;  /* 0x00000008070c7c11 */ /* 0x000fe2000f8e28ff */
[----:B------:R-:W-:Y:S01]  /*0590*/  ULDC UR10, c[0x0][0x238] ;  /* 0x00008e00000a7ab9 */ /* 0x000fe20000000800 */
[C---:B------:R-:W-:Y:S01]  /*05a0*/  LOP3.LUT R6, R0.reuse, 0xf, RZ, 0xc0, !PT ;  /* 0x0000000f00067812 */ /* 0x040fe200078ec0ff */
[----:B------:R-:W-:Y:S01]  /*05b0*/  USHF.L.U32 UR7, UR6, 0x1, URZ ;  /* 0x0000000106077899 */ /* 0x000fe2000800063f */
[----:B------:R-:W-:Y:S02]  /*05c0*/  LOP3.LUT R3, R0, 0x3, RZ, 0xc0, !PT ;  /* 0x0000000300037812 */ /* 0x000fe400078ec0ff */
[----:B------:R-:W-:Y:S01]  /*05d0*/  LOP3.LUT R14, R13, 0x90, RZ, 0xc0, !PT ;  /* 0x000000900d0e7812 */ /* 0x000fe200078ec0ff */
[----:B------:R-:W-:Y:S01]  /*05e0*/  IMAD R13, R7, -0x10, R12 ;  /* 0xfffffff0070d7824 */ /* 0x000fe200078e020c */
[----:B------:R-:W-:Y:S01]  /*05f0*/  IADD3 R5, R5, R12, R10 ;  /* 0x0000000c05057210 */ /* 0x000fe20007ffe00a */
[----:B------:R-:W-:Y:S01]  /*0600*/  IMAD R10, R6, UR5, RZ ;  /* 0x00000005060a7c24 */ /* 0x000fe2000f8e02ff */
[----:B------:R-:W-:Y:S01]  /*0610*/  LEA R14, R3, R14, 0x5 ;  /* 0x0000000e030e7211 */ /* 0x000fe200078e28ff */
[----:B------:R-:W-:Y:S01]  /*0620*/  USHF.L.U32 UR5, UR4, 0x1, URZ ;  /* 0x0000000104057899 */ /* 0x000fe2000800063f */
[----:B------:R-:W-:Y:S01]  /*0630*/  LOP3.LUT R3, R0, 0x1f, RZ, 0xc0, !PT ;  /* 0x0000001f00037812 */ /* 0x000fe200078ec0ff */
[----:B------:R-:W-:Y:S01]  /*0640*/  IMAD.U32 R40, RZ, RZ, UR7 ;  /* 0x00000007ff287e24 */ /* 0x000fe2000f8e00ff */
[--C-:B------:R-:W-:Y:S01]  /*0650*/  LOP3.LUT R6, R16, 0x30, R9.reuse, 0x78, !PT ;  /* 0x0000003010067812 */ /* 0x100fe200078e7809 */
[----:B------:R-:W-:Y:S01]  /*0660*/  UIMAD.WIDE UR6, UR6, 0x2, URZ ;  /* 0x00000002060678a5 */ /* 0x000fe2000f8e023f */
[----:B------:R-:W-:Y:S01]  /*0670*/  LOP3.LUT R14, R14, 0x10, R9, 0x78, !PT ;  /* 0x000000100e0e7812 */ /* 0x000fe200078e7809 */
[----:B------:R-:W-:Y:S01]  /*0680*/  IMAD R11, R3, UR13, RZ ;  /* 0x0000000d030b7c24 */ /* 0x000fe2000f8e02ff */
[----:B------:R-:W-:Y:S01]  /*0690*/  SHF.R.U32.HI R9, RZ, 0x4, R0 ;  /* 0x00000004ff097819 */ /* 0x000fe20000011600 */
[----:B------:R-:W-:Y:S01]  /*06a0*/  IMAD.SHL.U32 R3, R10, 0x2, RZ ;  /* 0x000000020a037824 */ /* 0x000fe200078e00ff */
[----:B------:R-:W-:Y:S01]  /*06b0*/  MOV R46, 0xff800000 ;  /* 0xff800000002e7802 */ /* 0x000fe20000000f00 */
[----:B------:R-:W-:Y:S01]  /*06c0*/  IMAD.U32 R52, RZ, RZ, UR5 ;  /* 0x00000005ff347e24 */ /* 0x000fe2000f8e00ff */
[----:B------:R-:W-:Y:S01]  /*06d0*/  UIMAD.WIDE UR4, UR4, 0x2, URZ ;  /* 0x00000002040478a5 */ /* 0x000fe2000f8e023f */
[----:B------:R-:W-:Y:S01]  /*06e0*/  IMAD.SHL.U32 R7, R11, 0x2, RZ ;  /* 0x000000020b077824 */ /* 0x000fe200078e00ff */
[----:B------:R-:W-:Y:S01]  /*06f0*/  UMOV UR6, URZ ;  /* 0x0000003f00067c82 */ /* 0x000fe20008000000 */
[----:B0-----:R-:W-:Y:S01]  /*0700*/  IMAD R12, R8, R17, RZ ;  /* 0x00000011080c7224 */ /* 0x001fe200078e02ff */
[----:B------:R-:W-:Y:S01]  /*0710*/  IADD3 R52, P0, P1, R3, UR18, R52 ;  /* 0x0000001203347c10 */ /* 0x000fe2000f91e034 */
[----:B------:R-:W-:Y:S01]  /*0720*/  IMAD.HI R10, R10, 0x2, RZ ;  /* 0x000000020a0a7827 */ /* 0x000fe200078e02ff */
[----:B------:R-:W-:Y:S01]  /*0730*/  SGXT.U32 R3, R9, 0x3 ;  /* 0x000000030903781a */ /* 0x000fe20000000000 */
[----:B------:R-:W-:Y:S01]  /*0740*/  UMOV UR4, URZ ;  /* 0x0000003f00047c82 */ /* 0x000fe20008000000 */
[----:B------:R-:W-:Y:S01]  /*0750*/  IADD3 R40, P2, P3, R7, UR20, R40 ;  /* 0x0000001407287c10 */ /* 0x000fe2000fb5e028 */
[----:B------:R-:W-:Y:S01]  /*0760*/  IMAD.IADD R7, R14, 0x1, R13 ;  /* 0x000000010e077824 */ /* 0x000fe200078e020d */
[----:B------:R-:W-:Y:S01]  /*0770*/  MOV R14, UR11 ;  /* 0x0000000b000e7c02 */ /* 0x000fe20008000f00 */
[----:B------:R-:W-:Y:S01]  /*0780*/  IMAD R3, R3, UR11, RZ ;  /* 0x0000000b03037c24 */ /* 0x000fe2000f8e02ff */
[----:B------:R-:W-:Y:S01]  /*0790*/  LEA R13, R17, R12, 0x2 ;  /* 0x0000000c110d7211 */ /* 0x000fe200078e10ff */
[----:B------:R-:W-:-:S02]  /*07a0*/  IMAD.U32 R9, RZ, RZ, UR11 ;  /* 0x0000000bff097e24 */ /* 0x000fc4000f8e00ff */
[----:B------:R-:W-:Y:S02]  /*07b0*/  IMAD R8, R14, 0x8, R3 ;  /* 0x000000080e087824 */ /* 0x000fe400078e0203 */
[----:B------:R-:W-:Y:S01]  /*07c0*/  IMAD.U32 R15, RZ, RZ, UR5 ;  /* 0x00000005ff0f7e24 */ /* 0x000fe2000f8e00ff */
[----:B------:R-:W-:Y:S01]  /*07d0*/  UMOV UR5, URZ ;  /* 0x0000003f00057c82 */ /* 0x000fe20008000000 */
[----:B------:R-:W-:-:S03]  /*07e0*/  IMAD.HI R11, R11, 0x2, RZ ;  /* 0x000000020b0b7827 */ /* 0x000fc600078e02ff */
[----:B------:R-:W-:Y:S01]  /*07f0*/  IADD3.X R15, R10, UR19, R15, P0, P1 ;  /* 0x000000130a0f7c10 */ /* 0x000fe200087e240f */
[----:B------:R-:W-:Y:S01]  /*0800*/  IMAD.U32 R14, RZ, RZ, UR7 ;  /* 0x00000007ff0e7e24 */ /* 0x000fe2000f8e00ff */
[-C--:B------:R-:W-:Y:S01]  /*0810*/  LEA R58, P0, R3, R52.reuse, 0x1 ;  /* 0x00000034033a7211 */ /* 0x080fe200078008ff */
[----:B------:R-:W-:Y:S01]  /*0820*/  IMAD.U32 R16, RZ, RZ, UR11 ;  /* 0x0000000bff107e24 */ /* 0x000fe2000f8e00ff */
[-C--:B------:R-:W-:Y:S01]  /*0830*/  LEA R56, P1, R8, R52.reuse, 0x1 ;  /* 0x0000003408387211 */ /* 0x080fe200078208ff */
[----:B------:R-:W-:Y:S01]  /*0840*/  IMAD R9, R9, 0x8, R8 ;  /* 0x0000000809097824 */ /* 0x000fe200078e0208 */
[----:B------:R-:W-:Y:S01]  /*0850*/  IADD3.X R14, R11, UR21, R14, P2, P3 ;  /* 0x000000150b0e7c10 */ /* 0x000fe200097e640e */
[----:B------:R-:W-:Y:S01]  /*0860*/  IMAD R11, R17, 0x4, R13 ;  /* 0x00000004110b7824 */ /* 0x000fe200078e020d */
[-C--:B------:R-:W-:Y:S01]  /*0870*/  LEA.HI.X.SX32 R59, R3, R15.reuse, 0x1, P0 ;  /* 0x0000000f033b7211 */ /* 0x080fe200000f0eff */
[----:B------:R-:W-:Y:S01]  /*0880*/  IMAD R10, R16, 0x8, R9 ;  /* 0x00000008100a7824 */ /* 0x000fe200078e0209 */
[----:B------:R-:W-:Y:S01]  /*0890*/  LEA R54, P2, R9, R52, 0x1 ;  /* 0x0000003409367211 */ /* 0x000fe200078408ff */
[----:B------:R-:W-:Y:S01]  /*08a0*/  IMAD R3, R17, 0x4, R11 ;  /* 0x0000000411037824 */ /* 0x000fe200078e020b */
[----:B------:R-:W-:-:S02]  /*08b0*/  LEA.HI.X.SX32 R57, R8, R15, 0x1, P1 ;  /* 0x0000000f08397211 */ /* 0x000fc400008f0eff */
[----:B------:R-:W-:Y:S02]  /*08c0*/  CS2R R16, SRZ ;  /* 0x0000000000107805 */ /* 0x000fe4000001ff00 */
[C---:B------:R-:W-:Y:S01]  /*08d0*/  LEA R52, P3, R10.reuse, R52, 0x1 ;  /* 0x000000340a347211 */ /* 0x040fe200078608ff */
[----:B------:R-:W-:Y:S01]  /*08e0*/  UMOV UR7, URZ ;  /* 0x0000003f00077c82 */ /* 0x000fe20008000000 */
[-C--:B------:R-:W-:Y:S02]  /*08f0*/  LEA.HI.X.SX32 R55, R9, R15.reuse, 0x1, P2 ;  /* 0x0000000f09377211 */ /* 0x080fe400010f0eff */
[----:B------:R-:W-:Y:S02]  /*0900*/  LEA.HI.X.SX32 R53, R10, R15, 0x1, P3 ;  /* 0x0000000f0a357211 */ /* 0x000fe400018f0eff */
[-C--:B------:R-:W-:Y:S02]  /*0910*/  LEA R48, P0, R12, R40.reuse, 0x1 ;  /* 0x000000280c307211 */ /* 0x080fe400078008ff */
[----:B------:R-:W-:-:S02]  /*0920*/  LEA R44, P1, R13, R40, 0x1 ;  /* 0x000000280d2c7211 */ /* 0x000fc400078208ff */
[-C--:B------:R-:W-:Y:S02]  /*0930*/  LEA R42, P2, R11, R40.reuse, 0x1 ;  /* 0x000000280b2a7211 */ /* 0x080fe400078408ff */
[----:B------:R-:W-:Y:S02]  /*0940*/  LEA R40, P3, R3, R40, 0x1 ;  /* 0x0000002803287211 */ /* 0x000fe400078608ff */
[-C--:B------:R-:W-:Y:S02]  /*0950*/  LEA.HI.X.SX32 R49, R12, R14.reuse, 0x1, P0 ;  /* 0x0000000e0c317211 */ /* 0x080fe400000f0eff */
[-C--:B------:R-:W-:Y:S02]  /*0960*/  LEA.HI.X.SX32 R45, R13, R14.reuse, 0x1, P1 ;  /* 0x0000000e0d2d7211 */ /* 0x080fe400008f0eff */
[----:B------:R-:W-:Y:S02]  /*0970*/  CS2R R12, SRZ ;  /* 0x00000000000c7805 */ /* 0x000fe4000001ff00 */
[----:B------:R-:W-:-:S02]  /*0980*/  LEA.HI.X.SX32 R43, R11, R14, 0x1, P2 ;  /* 0x0000000e0b2b7211 */ /* 0x000fc400010f0eff */
[----:B------:R-:W-:Y:S01]  /*0990*/  LEA.HI.X.SX32 R41, R3, R14, 0x1, P3 ;  /* 0x0000000e03297211 */ /* 0x000fe200018f0eff */
[----:B------:R-:W-:Y:S01]  /*09a0*/  IMAD.MOV.U32 R3, RZ, RZ, 0x3f800000 ;  /* 0x3f800000ff037424 */ /* 0x000fe200078e00ff */
[----:B------:R-:W-:-:S07]  /*09b0*/  CS2R R14, SRZ ;  /* 0x00000000000e7805 */ /* 0x000fce000001ff00 */
.L_x_1:
[----:B------:R-:W-:Y:S01]  /*09c0*/  MOV R21, UR4 ;  /* 0x0000000400157c02 */ /* 0x000fe20008000f00 */
[----:B------:R-:W-:Y:S02]  /*09d0*/  IMAD.U32 R23, RZ, RZ, UR4 ;  /* 0x00000004ff177e24 */ /* 0x000fe4000f8e00ff */
[----:B------:R-:W-:Y:S02]  /*09e0*/  IMAD.U32 R25, RZ, RZ, UR4 ;  /* 0x00000004ff197e24 */ /* 0x000fe4000f8e00ff */
[----:B------:R-:W-:Y:S02]  /*09f0*/  IMAD.U32 R9, RZ, RZ, UR4 ;  /* 0x00000004ff097e24 */ /* 0x000fe4000f8e00ff */
[----:B------:R-:W-:-:S04]  /*0a00*/  IMAD.WIDE R22, R23, 0x2, R56 ;  /* 0x0000000217167825 */ /* 0x000fc800078e0238 */
[----:B------:R-:W-:Y:S02]  /*0a10*/  IMAD.WIDE R24, R25, 0x2, R54 ;  /* 0x0000000219187825 */ /* 0x000fe400078e0236 */
[----:B------:R0:W2:Y:S02]  /*0a20*/  LDG.E.U16 R22, desc[UR14][R22.64] ;  /* 0x0000000e16167981 */ /* 0x0000a4000c1e1500 */
[----:B------:R-:W-:Y:S02]  /*0a30*/  IMAD.WIDE R20, R21, 0x2, R52 ;  /* 0x0000000215147825 */ /* 0x000fe400078e0234 */
[----:B------:R-:W3:Y:S02]  /*0a40*/  LDG.E.U16 R24, desc[UR14][R24.64] ;  /* 0x0000000e18187981 */ /* 0x000ee4000c1e1500 */
[----:B------:R-:W-:Y:S02]  /*0a50*/  IMAD.WIDE R8, R9, 0x2, R58 ;  /* 0x0000000209087825 */ /* 0x000fe400078e023a */
[----:B------:R1:W4:Y:S04]  /*0a60*/  LDG.E.U16 R20, desc[UR14][R20.64] ;  /* 0x0000000e14147981 */ /* 0x000328000c1e1500 */
[----:B------:R-:W5:Y:S01]  /*0a70*/  LDG.E.U16 R26, desc[UR14][R8.64] ;  /* 0x0000000e081a7981 */ /* 0x000f62000c1e1500 */
[----:B------:R-:W-:Y:S01]  /*0a80*/  BAR.SYNC.DEFER_BLOCKING 0x0 ;  /* 0x0000000000007b1d */ /* 0x000fe20000010000 */
[----:B------:R-:W-:-:S04]  /*0a90*/  LOP3.LUT R39, R0, 0x3, RZ, 0xc0, !PT ;  /* 0x0000000300277812 */ /* 0x000fc800078ec0ff */
[----:B------:R-:W-:Y:S02]  /*0aa0*/  LEA R61, P1, R39, UR6, 0x1 ;  /* 0x00000006273d7c11 */ /* 0x000fe4000f8208ff */
[----:B------:R-:W-:Y:S02]  /*0ab0*/  LOP3.LUT R50, R4, 0x8, RZ, 0xfc, !PT ;  /* 0x0000000804327812 */ /* 0x000fe400078efcff */
[C---:B0-----:R-:W-:Y:S01]  /*0ac0*/  IADD3 R23, P3, R61.reuse, 0x10, RZ ;  /* 0x000000103d177810 */ /* 0x041fe20007f7e0ff */
[----:B------:R-:W-:Y:S01]  /*0ad0*/  IMAD.X R60, RZ, RZ, UR7, P1 ;  /* 0x00000007ff3c7e24 */ /* 0x000fe200088e06ff */
[----:B-1----:R-:W-:Y:S02]  /*0ae0*/  IADD3 R21, P0, R61, 0x11, RZ ;  /* 0x000000113d157810 */ /* 0x002fe40007f1e0ff */
[C---:B------:R-:W-:Y:S02]  /*0af0*/  ISETP.GT.U32.AND P2, PT, R23.reuse, R4, PT ;  /* 0x000000041700720c */ /* 0x040fe40003f44070 */
[----:B------:R-:W-:-:S02]  /*0b00*/  ISETP.GT.U32.AND P5, PT, R23, R50, PT ;  /* 0x000000321700720c */ /* 0x000fc40003fa4070 */
[----:B------:R-:W-:Y:S02]  /*0b10*/  IADD3 R23, P4, R61, 0x9, RZ ;  /* 0x000000093d177810 */ /* 0x000fe40007f9e0ff */
[C---:B------:R-:W-:Y:S02]  /*0b20*/  ISETP.GT.U32.AND P1, PT, R21.reuse, R4, PT ;  /* 0x000000041500720c */ /* 0x040fe40003f24070 */
[----:B------:R-:W-:Y:S01]  /*0b30*/  ISETP.GT.U32.AND P6, PT, R21, R50, PT ;  /* 0x000000321500720c */ /* 0x000fe20003fc4070 */
[----:B------:R-:W-:Y:S02]  /*0b40*/  IMAD.U32 R69, RZ, RZ, UR5 ;  /* 0x00000005ff457e24 */ /* 0x000fe4000f8e00ff */
[----:B------:R-:W-:Y:S02]  /*0b50*/  IMAD.U32 R67, RZ, RZ, UR5 ;  /* 0x00000005ff437e24 */ /* 0x000fe4000f8e00ff */
[----:B------:R-:W-:Y:S02]  /*0b60*/  IMAD.U32 R65, RZ, RZ, UR5 ;  /* 0x00000005ff417e24 */ /* 0x000fe4000f8e00ff */
[----:B------:R-:W-:-:S02]  /*0b70*/  IMAD.U32 R63, RZ, RZ, UR5 ;  /* 0x00000005ff3f7e24 */ /* 0x000fc4000f8e00ff */
[----:B------:R-:W-:-:S04]  /*0b80*/  IMAD.WIDE R68, R69, 0x2, R48 ;  /* 0x0000000245447825 */ /* 0x000fc800078e0230 */
[----:B------:R-:W-:-:S04]  /*0b90*/  IMAD.WIDE R66, R67, 0x2, R42 ;  /* 0x0000000243427825 */ /* 0x000fc800078e022a */
[----:B------:R-:W-:-:S04]  /*0ba0*/  IMAD.WIDE R64, R65, 0x2, R44 ;  /* 0x0000000241407825 */ /* 0x000fc800078e022c */
[----:B------:R-:W-:Y:S01]  /*0bb0*/  IMAD.WIDE R62, R63, 0x2, R40 ;  /* 0x000000023f3e7825 */ /* 0x000fe200078e0228 */
[----:B--2---:R0:W-:Y:S04]  /*0bc0*/  STS.U16 [R37+UR8+0x500], R22 ;  /* 0x0005001625007988 */ /* 0x0041e80008000408 */
[----:B---3--:R-:W-:Y:S04]  /*0bd0*/  STS.U16 [R37+UR8+0x600], R24 ;  /* 0x0006001825007988 */ /* 0x008fe80008000408 */
[----:B----4-:R1:W-:Y:S04]  /*0be0*/  STS.U16 [R37+UR8+0x700], R20 ;  /* 0x0007001425007988 */ /* 0x0103e80008000408 */
[----:B-----5:R-:W-:Y:S01]  /*0bf0*/  STS.U16 [R37+UR8+0x400], R26 ;  /* 0x0004001a25007988 */ /* 0x020fe20008000408 */
[----:B------:R-:W-:Y:S06]  /*0c00*/  BAR.SYNC.DEFER_BLOCKING 0x0 ;  /* 0x0000000000007b1d */ /* 0x000fec0000010000 */
[----:B------:R-:W-:Y:S04]  /*0c10*/  LDSM.16.MT88.4 R28, [R5] ;  /* 0x00000000051c783b */ /* 0x000fe80000004200 */
[----:B------:R-:W2:Y:S04]  /*0c20*/  LDSM.16.M88.4 R8, [R7+0x600] ;  /* 0x000600000708783b */ /* 0x000ea80000000200 */
[----:B------:R-:W3:Y:S01]  /*0c30*/  LDSM.16.M88.4 R32, [R7+0x400] ;  /* 0x000400000720783b */ /* 0x000ee20000000200 */
[--C-:B0-----:R-:W-:Y:S01]  /*0c40*/  IMAD.X R22, RZ, RZ, R60.reuse, P3 ;  /* 0x000000ffff167224 */ /* 0x101fe200018e063c */
[C---:B------:R-:W-:Y:S01]  /*0c50*/  ISETP.GT.U32.AND P3, PT, R23.reuse, R4, PT ;  /* 0x000000041700720c */ /* 0x040fe20003f64070 */
[--C-:B-1----:R-:W-:Y:S01]  /*0c60*/  IMAD.X R20, RZ, RZ, R60.reuse, P0 ;  /* 0x000000ffff147224 */ /* 0x102fe200000e063c */
[----:B------:R-:W-:Y:S01]  /*0c70*/  ISETP.GT.U32.AND P0, PT, R23, R50, PT ;  /* 0x000000321700720c */ /* 0x000fe20003f04070 */
[----:B------:R-:W-:Y:S01]  /*0c80*/  IMAD.X R23, RZ, RZ, R60, P4 ;  /* 0x000000ffff177224 */ /* 0x000fe200020e063c */
[----:B------:R-:W-:-:S02]  /*0c90*/  IADD3 R21, P4, R61, 0x8, RZ ;  /* 0x000000083d157810 */ /* 0x000fc40007f9e0ff */
[C---:B------:R-:W-:Y:S02]  /*0ca0*/  ISETP.GT.U32.AND.EX P2, PT, R22.reuse, RZ, PT, P2 ;  /* 0x000000ff1600720c */ /* 0x040fe40003f44120 */
[----:B------:R-:W-:Y:S01]  /*0cb0*/  ISETP.GT.U32.AND.EX P5, PT, R22, RZ, PT, P5 ;  /* 0x000000ff1600720c */ /* 0x000fe20003fa4150 */
[----:B------:R-:W-:Y:S01]  /*0cc0*/  IMAD.X R47, RZ, RZ, R60, P4 ;  /* 0x000000ffff2f7224 */ /* 0x000fe200020e063c */
[----:B------:R-:W-:Y:S02]  /*0cd0*/  ISETP.GT.U32.AND P4, PT, R21, R4, PT ;  /* 0x000000041500720c */ /* 0x000fe40003f84070 */
[C---:B------:R-:W-:Y:S02]  /*0ce0*/  ISETP.GT.U32.AND.EX P1, PT, R20.reuse, RZ, PT, P1 ;  /* 0x000000ff1400720c */ /* 0x040fe40003f24110 */
[----:B------:R-:W-:Y:S02]  /*0cf0*/  ISETP.GT.U32.AND.EX P6, PT, R20, RZ, PT, P6 ;  /* 0x000000ff1400720c */ /* 0x000fe40003fc4160 */
[----:B------:R-:W-:-:S02]  /*0d00*/  ISETP.GT.U32.AND.EX P3, PT, R23, RZ, PT, P3 ;  /* 0x000000ff1700720c */ /* 0x000fc40003f64130 */
[----:B------:R-:W-:Y:S01]  /*0d10*/  ISETP.GT.U32.AND.EX P0, PT, R23, RZ, PT, P0 ;  /* 0x000000ff1700720c */ /* 0x000fe20003f04100 */
[C---:B--2---:R-:W-:Y:S06]  /*0d20*/  HMMA.16816.F32.BF16 R24, R28.reuse, R8, RZ ;  /* 0x000000081c18723c */ /* 0x044fec00000418ff */
[C---:B---3--:R-:W-:Y:S06]  /*0d30*/  HMMA.16816.F32.BF16 R20, R28.reuse, R34, RZ ;  /* 0x000000221c14723c */ /* 0x048fec00000418ff */
[----:B------:R-:W-:Y:S01]  /*0d40*/  HMMA.16816.F32.BF16 R32, R28, R32, RZ ;  /* 0x000000201c20723c */ /* 0x000fe200000418ff */
[----:B------:R-:W-:-:S05]  /*0d50*/  ISETP.GT.U32.AND.EX P4, PT, R47, RZ, PT, P4 ;  /* 0x000000ff2f00720c */ /* 0x000fca0003f84140 */
[----:B------:R-:W-:Y:S06]  /*0d60*/  HMMA.16816.F32.BF16 R8, R28, R10, RZ ;  /* 0x0000000a1c08723c */ /* 0x000fec00000418ff */
[----:B------:R-:W-:Y:S01]  /*0d70*/  FMUL R26, R26, UR10 ;  /* 0x0000000a1a1a7c20 */ /* 0x000fe20008400000 */
[----:B------:R-:W-:Y:S01]  /*0d80*/  LEA R29, R39, UR6, 0x1 ;  /* 0x00000006271d7c11 */ /* 0x000fe2000f8e08ff */
[----:B------:R-:W-:-:S03]  /*0d90*/  FMUL R27, R27, UR10 ;  /* 0x0000000a1b1b7c20 */ /* 0x000fc60008400000 */
[----:B------:R-:W-:Y:S02]  /*0da0*/  FSEL R39, R26, -INF , !P5 ;  /* 0xff8000001a277808 */ /* 0x000fe40006800000 */
[----:B------:R-:W-:Y:S02]  /*0db0*/  ISETP.GT.U32.AND P5, PT, R29, R4, PT ;  /* 0x000000041d00720c */ /* 0x000fe40003fa4070 */
[----:B------:R-:W-:Y:S01]  /*0dc0*/  FSEL R47, R27, -INF , !P6 ;  /* 0xff8000001b2f7808 */ /* 0x000fe20007000000 */
[----:B------:R-:W-:Y:S01]  /*0dd0*/  FMUL R27, R22, UR10 ;  /* 0x0000000a161b7c20 */ /* 0x000fe20008400000 */
[----:B------:R-:W-:Y:S01]  /*0de0*/  ISETP.GT.U32.AND P6, PT, R29, R50, PT ;  /* 0x000000321d00720c */ /* 0x000fe20003fc4070 */
[----:B------:R-:W-:Y:S01]  /*0df0*/  FMUL R23, R23, UR10 ;  /* 0x0000000a17177c20 */ /* 0x000fe20008400000 */
[----:B------:R-:W-:Y:S01]  /*0e00*/  FMUL R22, R32, UR10 ;  /* 0x0000000a20167c20 */ /* 0x000fe20008400000 */
[----:B------:R-:W-:Y:S01]  /*0e10*/  ISETP.GT.U32.AND.EX P5, PT, R60, RZ, PT, P5 ;  /* 0x000000ff3c00720c */ /* 0x000fe20003fa4150 */
[----:B------:R-:W-:Y:S01]  /*0e20*/  FMUL R34, R34, UR10 ;  /* 0x0000000a22227c20 */ /* 0x000fe20008400000 */
[----:B------:R-:W-:-:S02]  /*0e30*/  ISETP.GT.U32.AND.EX P6, PT, R60, RZ, PT, P6 ;  /* 0x000000ff3c00720c */ /* 0x000fc40003fc4160 */
[----:B------:R-:W-:Y:S02]  /*0e40*/  FSEL R23, R23, -INF , !P0 ;  /* 0xff80000017177808 */ /* 0x000fe40004000000 */
[----:B------:R-:W-:Y:S02]  /*0e50*/  FSEL R22, R22, -INF , !P5 ;  /* 0xff80000016167808 */ /* 0x000fe40006800000 */
[----:B------:R-:W-:Y:S02]  /*0e60*/  FSEL R27, R27, -INF , !P5 ;  /* 0xff8000001b1b7808 */ /* 0x000fe40006800000 */
[C---:B------:R-:W-:Y:S02]  /*0e70*/  ISETP.GE.U32.AND P0, PT, R29.reuse, R4, PT ;  /* 0x000000041d00720c */ /* 0x040fe40003f06070 */
[----:B------:R-:W-:Y:S02]  /*0e80*/  ISETP.GE.U32.AND P5, PT, R29, R50, PT ;  /* 0x000000321d00720c */ /* 0x000fe40003fa6070 */
[----:B------:R-:W-:-:S02]  /*0e90*/  FSEL R29, R34, -INF , !P6 ;  /* 0xff800000221d7808 */ /* 0x000fc40007000000 */
[----:B------:R-:W-:Y:S01]  /*0ea0*/  IADD3 R31, P6, R61, 0x18, RZ ;  /* 0x000000183d1f7810 */ /* 0x000fe20007fde0ff */
[----:B------:R-:W-:Y:S01]  /*0eb0*/  FMUL R30, R35, UR10 ;  /* 0x0000000a231e7c20 */ /* 0x000fe20008400000 */
[C---:B------:R-:W-:Y:S02]  /*0ec0*/  ISETP.GE.U32.AND.EX P5, PT, R60.reuse, RZ, PT, P5 ;  /* 0x000000ff3c00720c */ /* 0x040fe40003fa6150 */
[----:B------:R-:W-:Y:S02]  /*0ed0*/  IADD3.X R26, RZ, R60, RZ, P6, !PT ;  /* 0x0000003cff1a7210 */ /* 0x000fe400037fe4ff */
[----:B------:R-:W-:Y:S02]  /*0ee0*/  IADD3 R61, P6, R61, 0x19, RZ ;  /* 0x000000193d3d7810 */ /* 0x000fe40007fde0ff */
[----:B------:R-:W-:Y:S02]  /*0ef0*/  ISETP.GE.U32.AND.EX P0, PT, R60, RZ, PT, P0 ;  /* 0x000000ff3c00720c */ /* 0x000fe40003f06100 */
[----:B------:R-:W-:Y:S01]  /*0f00*/  FSEL R30, R30, -INF , !P5 ;  /* 0xff8000001e1e7808 */ /* 0x000fe20006800000 */
[----:B------:R-:W-:Y:S01]  /*0f10*/  IMAD.X R60, RZ, RZ, R60, P6 ;  /* 0x000000ffff3c7224 */ /* 0x000fe200030e063c */
[-C--:B------:R-:W-:Y:S01]  /*0f20*/  ISETP.GT.U32.AND P5, PT, R61, R50.reuse, PT ;  /* 0x000000323d00720c */ /* 0x080fe20003fa4070 */
[----:B------:R-:W-:Y:S01]  /*0f30*/  FMUL R35, R11, UR10 ;  /* 0x0000000a0b237c20 */ /* 0x000fe20008400000 */
[----:B------:R-:W-:-:S02]  /*0f40*/  ISETP.GT.U32.AND P6, PT, R31, R50, PT ;  /* 0x000000321f00720c */ /* 0x000fc40003fc4070 */
[----:B------:R-:W-:Y:S01]  /*0f50*/  ISETP.GT.U32.AND.EX P5, PT, R60, RZ, PT, P5 ;  /* 0x000000ff3c00720c */ /* 0x000fe20003fa4150 */
[----:B------:R-:W-:Y:S01]  /*0f60*/  FMUL R10, R10, UR10 ;  /* 0x0000000a0a0a7c20 */ /* 0x000fe20008400000 */
[----:B------:R-:W-:Y:S01]  /*0f70*/  ISETP.GT.U32.AND.EX P6, PT, R26, RZ, PT, P6 ;  /* 0x000000ff1a00720c */ /* 0x000fe20003fc4160 */
[----:B------:R-:W2:Y:S01]  /*0f80*/  LDG.E.U16 R50, desc[UR14][R66.64] ;  /* 0x0000000e42327981 */ /* 0x000ea2000c1e1500 */
[----:B------:R-:W-:Y:S02]  /*0f90*/  FSEL R35, R35, -INF , !P5 ;  /* 0xff80000023237808 */ /* 0x000fe40006800000 */
[----:B------:R-:W-:Y:S02]  /*0fa0*/  ISETP.GT.U32.AND P5, PT, R61, R4, PT ;  /* 0x000000043d00720c */ /* 0x000fe40003fa4070 */
[----:B------:R-:W-:Y:S01]  /*0fb0*/  FSEL R11, R10, -INF , !P6 ;  /* 0xff8000000a0b7808 */ /* 0x000fe20007000000 */
[----:B------:R0:W3:Y:S01]  /*0fc0*/  LDG.E.U16 R61, desc[UR14][R64.64] ;  /* 0x0000000e403d7981 */ /* 0x0000e2000c1e1500 */
[----:B------:R-:W-:-:S02]  /*0fd0*/  ISETP.GT.U32.AND.EX P5, PT, R60, RZ, PT, P5 ;  /* 0x000000ff3c00720c */ /* 0x000fc40003fa4150 */
[----:B------:R-:W-:Y:S01]  /*0fe0*/  ISETP.GT.U32.AND P6, PT, R31, R4, PT ;  /* 0x000000041f00720c */ /* 0x000fe20003fc4070 */
[----:B------:R-:W4:Y:S04]  /*0ff0*/  LDG.E.U16 R60, desc[UR14][R68.64] ;  /* 0x0000000e443c7981 */ /* 0x000f28000c1e1500 */
[----:B------:R1:W5:Y:S01]  /*1000*/  LDG.E.U16 R31, desc[UR14][R62.64] ;  /* 0x0000000e3e1f7981 */ /* 0x000362000c1e1500 */
[----:B------:R-:W-:Y:S02]  /*1010*/  FMNMX R10, R29, R30, !PT ;  /* 0x0000001e1d0a7209 */ /* 0x000fe40007800000 */
[----:B------:R-:W-:Y:S01]  /*1020*/  ISETP.GT.U32.AND.EX P6, PT, R26, RZ, PT, P6 ;  /* 0x000000ff1a00720c */ /* 0x000fe20003fc4160 */
[----:B------:R-:W-:Y:S01]  /*1030*/  FMUL R33, R33, UR10 ;  /* 0x0000000a21217c20 */ /* 0x000fe20008400000 */
[----:B------:R-:W-:Y:S01]  /*1040*/  FMNMX R10, R27, R10, !PT ;  /* 0x0000000a1b0a7209 */ /* 0x000fe20007800000 */
[----:B------:R-:W-:Y:S01]  /*1050*/  FMUL R20, R20, UR10 ;  /* 0x0000000a14147c20 */ /* 0x000fe20008400000 */
[----:B------:R-:W-:Y:S01]  /*1060*/  FMUL R21, R21, UR10 ;  /* 0x0000000a15157c20 */ /* 0x000fe20008400000 */
[----:B------:R-:W-:Y:S01]  /*1070*/  FMUL R25, R25, UR10 ;  /* 0x0000000a19197c20 */ /* 0x000fe20008400000 */
[----:B------:R-:W-:Y:S01]  /*1080*/  FMNMX R10, R23, R10, !PT ;  /* 0x0000000a170a7209 */ /* 0x000fe20007800000 */
[----:B------:R-:W-:Y:S01]  /*1090*/  FMUL R34, R8, UR10 ;  /* 0x0000000a08227c20 */ /* 0x000fe20008400000 */
[----:B------:R-:W-:Y:S01]  /*10a0*/  FMUL R9, R9, UR10 ;  /* 0x0000000a09097c20 */ /* 0x000fe20008400000 */
[----:B------:R-:W-:Y:S01]  /*10b0*/  BAR.SYNC.DEFER_BLOCKING 0x0 ;  /* 0x0000000000007b1d */ /* 0x000fe20000010000 */
[----:B------:R-:W-:-:S04]  /*10c0*/  FMNMX R10, R39, R10, !PT ;  /* 0x0000000a270a7209 */ /* 0x000fc80007800000 */
[----:B------:R-:W-:-:S04]  /*10d0*/  FMNMX R10, R47, R10, !PT ;  /* 0x0000000a2f0a7209 */ /* 0x000fc80007800000 */
[----:B------:R-:W-:-:S04]  /*10e0*/  FMNMX R10, R11, R10, !PT ;  /* 0x0000000a0b0a7209 */ /* 0x000fc80007800000 */
[----:B------:R-:W-:-:S05]  /*10f0*/  FMNMX R26, R35, R10, !PT ;  /* 0x0000000a231a7209 */ /* 0x000fca0007800000 */
[----:B0-----:R-:W0:Y:S01]  /*1100*/  SHFL.BFLY PT, R65, R26, 0x2, 0x1f ;  /* 0x0c401f001a417f89 */ /* 0x001e2200000e0000 */
[----:B------:R-:W-:Y:S02]  /*1110*/  FSEL R33, R33, -INF , !P0 ;  /* 0xff80000021217808 */ /* 0x000fe40004000000 */
[----:B------:R-:W-:Y:S02]  /*1120*/  FSEL R20, R20, -INF , !P4 ;  /* 0xff80000014147808 */ /* 0x000fe40006000000 */
[----:B-1----:R-:W-:Y:S01]  /*1130*/  FMNMX R63, R22, R33, !PT ;  /* 0x00000021163f7209 */ /* 0x002fe20007800000 */
[----:B------:R-:W-:-:S03]  /*1140*/  FMUL R10, R24, UR10 ;  /* 0x0000000a180a7c20 */ /* 0x000fc60008400000 */
[----:B------:R-:W-:Y:S02]  /*1150*/  FMNMX R63, R20, R63, !PT ;  /* 0x0000003f143f7209 */ /* 0x000fe40007800000 */
[----:B------:R-:W-:Y:S02]  /*1160*/  FSEL R10, R10, -INF , !P2 ;  /* 0xff8000000a0a7808 */ /* 0x000fe40005000000 */
[----:B------:R-:W-:Y:S02]  /*1170*/  FSEL R8, R25, -INF , !P1 ;  /* 0xff80000019087808 */ /* 0x000fe40004800000 */
[----:B0-----:R-:W-:Y:S02]  /*1180*/  FMNMX R65, R26, R65, !PT ;  /* 0x000000411a417209 */ /* 0x001fe40007800000 */
[----:B------:R-:W-:-:S04]  /*1190*/  FSEL R26, R21, -INF , !P3 ;  /* 0xff800000151a7808 */ /* 0x000fc80005800000 */
[----:B------:R-:W-:-:S04]  /*11a0*/  FMNMX R63, R26, R63, !PT ;  /* 0x0000003f1a3f7209 */ /* 0x000fc80007800000 */
[----:B------:R-:W-:Y:S02]  /*11b0*/  FMNMX R63, R10, R63, !PT ;  /* 0x0000003f0a3f7209 */ /* 0x000fe40007800000 */
[----:B------:R-:W-:Y:S02]  /*11c0*/  FSEL R34, R34, -INF , !P6 ;  /* 0xff80000022227808 */ /* 0x000fe40007000000 */
[----:B------:R-:W-:Y:S02]  /*11d0*/  FMNMX R63, R8, R63, !PT ;  /* 0x0000003f083f7209 */ /* 0x000fe40007800000 */
[----:B------:R-:W-:Y:S02]  /*11e0*/  FSEL R32, R9, -INF , !P5 ;  /* 0xff80000009207808 */ /* 0x000fe40006800000 */
[----:B------:R-:W-:-:S04]  /*11f0*/  FMNMX R63, R34, R63, !PT ;  /* 0x0000003f223f7209 */ /* 0x000fc80007800000 */
[----:B------:R-:W-:-:S05]  /*1200*/  FMNMX R63, R32, R63, !PT ;  /* 0x0000003f203f7209 */ /* 0x000fca0007800000 */
[----:B------:R-:W0:Y:S04]  /*1210*/  SHFL.BFLY PT, R24, R63, 0x2, 0x1f ;  /* 0x0c401f003f187f89 */ /* 0x000e2800000e0000 */
[----:B------:R-:W1:Y:S01]  /*1220*/  SHFL.BFLY PT, R28, R65, 0x1, 0x1f ;  /* 0x0c201f00411c7f89 */ /* 0x000e6200000e0000 */
[----:B0-----:R-:W-:-:S05]  /*1230*/  FMNMX R24, R63, R24, !PT ;  /* 0x000000183f187209 */ /* 0x001fca0007800000 */
[----:B------:R-:W0:Y:S01]  /*1240*/  SHFL.BFLY PT, R9, R24, 0x1, 0x1f ;  /* 0x0c201f0018097f89 */ /* 0x000e2200000e0000 */
[----:B-1----:R-:W-:-:S04]  /*1250*/  FMNMX R28, R65, R28, !PT ;  /* 0x0000001c411c7209 */ /* 0x002fc80007800000 */
[----:B------:R-:W-:-:S05]  /*1260*/  FMNMX R28, R28, R51, !PT ;  /* 0x000000331c1c7209 */ /* 0x000fca0007800000 */
[--C-:B------:R-:W-:Y:S01]  /*1270*/  FADD R21, R29, -R28.reuse ;  /* 0x8000001c1d157221 */ /* 0x100fe20000000000 */
[----:B------:R-:W-:Y:S01]  /*1280*/  FADD R30, R30, -R28 ;  /* 0x8000001c1e1e7221 */ /* 0x000fe20000000000 */
[----:B0-----:R-:W-:-:S04]  /*1290*/  FMNMX R9, R24, R9, !PT ;  /* 0x0000000918097209 */ /* 0x001fc80007800000 */
[----:B------:R-:W-:Y:S01]  /*12a0*/  FMNMX R29, R9, R46, !PT ;  /* 0x0000002e091d7209 */ /* 0x000fe20007800000 */
[----:B------:R-:W-:-:S04]  /*12b0*/  FMUL R25, R21, 1.4426950216293334961 ;  /* 0x3fb8aa3b15197820 */ /* 0x000fc80000400000 */
[--C-:B------:R-:W-:Y:S01]  /*12c0*/  FADD R9, R22, -R29.reuse ;  /* 0x8000001d16097221 */ /* 0x100fe20000000000 */
[--C-:B------:R-:W-:Y:S01]  /*12d0*/  FADD R33, R33, -R29.reuse ;  /* 0x8000001d21217221 */ /* 0x100fe20000000000 */
[----:B------:R-:W-:Y:S02]  /*12e0*/  FMUL R30, R30, 1.4426950216293334961 ;  /* 0x3fb8aa3b1e1e7820 */ /* 0x000fe40000400000 */
[----:B------:R-:W-:Y:S01]  /*12f0*/  FMUL R24, R9, 1.4426950216293334961 ;  /* 0x3fb8aa3b09187820 */ /* 0x000fe20000400000 */
[----:B------:R-:W-:Y:S01]  /*1300*/  FMUL R21, R33, 1.4426950216293334961 ;  /* 0x3fb8aa3b21157820 */ /* 0x000fe20000400000 */
[----:B------:R-:W-:Y:S08]  /*1310*/  MUFU.EX2 R25, R25 ;  /* 0x0000001900197308 */ /* 0x000ff00000000800 */
[----:B------:R-:W-:Y:S08]  /*1320*/  MUFU.EX2 R22, R30 ;  /* 0x0000001e00167308 */ /* 0x000ff00000000800 */
[----:B------:R-:W-:Y:S08]  /*1330*/  MUFU.EX2 R24, R24 ;  /* 0x0000001800187308 */ /* 0x000ff00000000800 */
[----:B------:R-:W0:Y:S01]  /*1340*/  MUFU.EX2 R21, R21 ;  /* 0x0000001500157308 */ /* 0x000e220000000800 */
[--C-:B------:R-:W-:Y:S01]  /*1350*/  FADD R23, R23, -R28.reuse ;  /* 0x8000001c17177221 */ /* 0x100fe20000000000 */
[----:B------:R-:W-:Y:S01]  /*1360*/  FADD R20, R20, -R29 ;  /* 0x8000001d14147221 */ /* 0x000fe20000000000 */
[----:B------:R-:W-:-:S02]  /*1370*/  FADD R27, R27, -R28 ;  /* 0x8000001c1b1b7221 */ /* 0x000fc40000000000 */
[----:B------:R-:W-:Y:S02]  /*1380*/  FMUL R23, R23, 1.4426950216293334961 ;  /* 0x3fb8aa3b17177820 */ /* 0x000fe40000400000 */
[----:B------:R-:W-:Y:S01]  /*1390*/  FMUL R9, R27, 1.4426950216293334961 ;  /* 0x3fb8aa3b1b097820 */ /* 0x000fe20000400000 */
[----:B------:R-:W-:Y:S01]  /*13a0*/  FADD R27, -R28, R51 ;  /* 0x000000331c1b7221 */ /* 0x000fe20000000100 */
[----:B------:R-:W-:Y:S01]  /*13b0*/  FADD R26, R26, -R29 ;  /* 0x8000001d1a1a7221 */ /* 0x000fe20000000000 */
[----:B0-----:R-:W-:Y:S01]  /*13c0*/  FADD R33, R24, R21 ;  /* 0x0000001518217221 */ /* 0x001fe20000000000 */
[----:B------:R-:W-:Y:S01]  /*13d0*/  F2FP.BF16.F32.PACK_AB R24, R21, R24 ;  /* 0x000000181518723e */ /* 0x000fe200000010ff */
[----:B------:R-:W-:Y:S01]  /*13e0*/  FMUL R30, R27, 1.4426950216293334961 ;  /* 0x3fb8aa3b1b1e7820 */ /* 0x000fe20000400000 */
[----:B------:R-:W-:Y:S01]  /*13f0*/  FADD R27, -R29, R46 ;  /* 0x0000002e1d1b7221 */ /* 0x000fe20000000100 */
[----:B------:R-:W-:Y:S01]  /*1400*/  FMUL R51, R26, 1.4426950216293334961 ;  /* 0x3fb8aa3b1a337820 */ /* 0x000fe20000400000 */
[----:B------:R-:W-:Y:S08]  /*1410*/  MUFU.EX2 R9, R9 ;  /* 0x0000000900097308 */ /* 0x000ff00000000800 */
[----:B------:R-:W0:Y:S08]  /*1420*/  MUFU.EX2 R30, R30 ;  /* 0x0000001e001e7308 */ /* 0x000e300000000800 */
[----:B------:R-:W-:Y:S01]  /*1430*/  MUFU.EX2 R51, R51 ;  /* 0x0000003300337308 */ /* 0x000fe20000000800 */
[----:B------:R-:W-:Y:S01]  /*1440*/  FADD R39, R39, -R28 ;  /* 0x8000001c27277221 */ /* 0x000fe20000000000 */
[----:B------:R-:W-:Y:S01]  /*1450*/  FADD R10, R10, -R29 ;  /* 0x8000001d0a0a7221 */ /* 0x000fe20000000000 */
[C---:B0-----:R-:W-:Y:S01]  /*1460*/  FMUL R14, R30.reuse, R14 ;  /* 0x0000000e1e0e7220 */ /* 0x041fe20000400000 */
[----:B------:R-:W-:Y:S01]  /*1470*/  FMUL R15, R30, R15 ;  /* 0x0000000f1e0f7220 */ /* 0x000fe20000400000 */
[----:B--2---:R0:W-:Y:S04]  /*1480*/  STS.U16 [R37+UR8+0x600], R50 ;  /* 0x0006003225007988 */ /* 0x0041e80008000408 */
[----:B----4-:R1:W-:Y:S04]  /*1490*/  STS.U16 [R37+UR8+0x400], R60 ;  /* 0x0004003c25007988 */ /* 0x0103e80008000408 */
[----:B---3--:R2:W-:Y:S04]  /*14a0*/  STS.U16 [R2+UR8+0x500], R61 ;  /* 0x0005003d02007988 */ /* 0x0085e80008000408 */
[----:B-----5:R3:W-:Y:S01]  /*14b0*/  STS.U16 [R2+UR8+0x700], R31 ;  /* 0x0007001f02007988 */ /* 0x0207e20008000408 */
[----:B0-----:R-:W-:Y:S01]  /*14c0*/  FADD R50, R25, R22 ;  /* 0x0000001619327221 */ /* 0x001fe20000000000 */
[----:B-1----:R0:W1:Y:S01]  /*14d0*/  MUFU.EX2 R60, R23 ;  /* 0x00000017003c7308 */ /* 0x0020620000000800 */
[----:B------:R-:W-:Y:S01]  /*14e0*/  F2FP.BF16.F32.PACK_AB R25, R22, R25 ;  /* 0x000000191619723e */ /* 0x000fe200000010ff */
[----:B--2---:R-:W-:Y:S01]  /*14f0*/  FMUL R61, R20, 1.4426950216293334961 ;  /* 0x3fb8aa3b143d7820 */ /* 0x004fe20000400000 */
[----:B------:R-:W-:Y:S01]  /*1500*/  BAR.SYNC.DEFER_BLOCKING 0x0 ;  /* 0x0000000000007b1d */ /* 0x000fe20000010000 */
[----:B---3--:R-:W-:-:S05]  /*1510*/  FMUL R31, R27, 1.4426950216293334961 ;  /* 0x3fb8aa3b1b1f7820 */ /* 0x008fca0000400000 */
[----:B------:R-:W2:Y:S01]  /*1520*/  MUFU.EX2 R61, R61 ;  /* 0x0000003d003d7308 */ /* 0x000ea20000000800 */
[----:B0-----:R-:W0:Y:S07]  /*1530*/  LDSM.16.M88.4 R20, [R6+UR8+0x400] ;  /* 0x000400080614783b */ /* 0x001e2e0008000200 */
[----:B------:R-:W3:Y:S01]  /*1540*/  MUFU.EX2 R31, R31 ;  /* 0x0000001f001f7308 */ /* 0x000ee20000000800 */
[----:B-1----:R-:W-:Y:S02]  /*1550*/  F2FP.BF16.F32.PACK_AB R27, R60, R9 ;  /* 0x000000093c1b723e */ /* 0x002fe400000010ff */
[----:B--2---:R-:W-:Y:S01]  /*1560*/  F2FP.BF16.F32.PACK_AB R26, R51, R61 ;  /* 0x0000003d331a723e */ /* 0x004fe200000010ff */
[--C-:B------:R-:W-:Y:S01]  /*1570*/  FADD R47, R47, -R28.reuse ;  /* 0x8000001c2f2f7221 */ /* 0x100fe20000000000 */
[----:B------:R-:W-:Y:S01]  /*1580*/  FADD R11, R11, -R28 ;  /* 0x8000001c0b0b7221 */ /* 0x000fe20000000000 */
[C---:B---3--:R-:W-:Y:S01]  /*1590*/  FMUL R12, R31.reuse, R12 ;  /* 0x0000000c1f0c7220 */ /* 0x048fe20000400000 */
[----:B------:R-:W-:Y:S01]  /*15a0*/  FMUL R13, R31, R13 ;  /* 0x0000000d1f0d7220 */ /* 0x000fe20000400000 */
[----:B------:R-:W-:Y:S01]  /*15b0*/  FMUL R46, R47, 1.4426950216293334961 ;  /* 0x3fb8aa3b2f2e7820 */ /* 0x000fe20000400000 */
[----:B------:R-:W-:Y:S01]  /*15c0*/  FADD R9, R9, R50 ;  /* 0x0000003209097221 */ /* 0x000fe20000000000 */
[----:B------:R-:W-:-:S03]  /*15d0*/  FADD R35, R35, -R28 ;  /* 0x8000001c23237221 */ /* 0x000fc60000000000 */
[----:B------:R-:W-:Y:S01]  /*15e0*/  FADD R60, R60, R9 ;  /* 0x000000093c3c7221 */ /* 0x000fe20000000000 */
[--C-:B------:R-:W-:Y:S01]  /*15f0*/  FADD R9, R32, -R29.reuse ;  /* 0x8000001d20097221 */ /* 0x100fe20000000000 */
[----:B------:R-:W-:Y:S01]  /*1600*/  MUFU.EX2 R46, R46 ;  /* 0x0000002e002e7308 */ /* 0x000fe20000000800 */
[----:B0-----:R-:W-:Y:S07]  /*1610*/  HMMA.16816.F32.BF16 R12, R24, R20, R12 ;  /* 0x00000014180c723c */ /* 0x001fee000004180c */
[----:B------:R-:W-:Y:S01]  /*1620*/  FMUL R21, R39, 1.4426950216293334961 ;  /* 0x3fb8aa3b27157820 */ /* 0x000fe20000400000 */
[----:B------:R-:W-:Y:S01]  /*1630*/  FMUL R39, R10, 1.4426950216293334961 ;  /* 0x3fb8aa3b0a277820 */ /* 0x000fe20000400000 */
[----:B------:R-:W-:Y:S01]  /*1640*/  FADD R10, R8, -R29 ;  /* 0x8000001d080a7221 */ /* 0x000fe20000000000 */
[----:B------:R-:W-:-:S03]  /*1650*/  FMUL R20, R11, 1.4426950216293334961 ;  /* 0x3fb8aa3b0b147820 */ /* 0x000fc60000400000 */
[----:B------:R-:W0:Y:S01]  /*1660*/  MUFU.EX2 R21, R21 ;  /* 0x0000001500157308 */ /* 0x000e220000000800 */
[----:B------:R-:W-:Y:S01]  /*1670*/  FMUL R11, R10, 1.4426950216293334961 ;  /* 0x3fb8aa3b0a0b7820 */ /* 0x000fe20000400000 */
[----:B------:R-:W-:Y:S01]  /*1680*/  FADD R10, R34, -R29 ;  /* 0x8000001d220a7221 */ /* 0x000fe20000000000 */
[----:B------:R-:W-:-:S05]  /*1690*/  FMUL R35, R35, 1.4426950216293334961 ;  /* 0x3fb8aa3b23237820 */ /* 0x000fca0000400000 */
[----:B------:R-:W1:Y:S01]  /*16a0*/  MUFU.EX2 R39, R39 ;  /* 0x0000002700277308 */ /* 0x000e620000000800 */
[----:B------:R-:W-:Y:S01]  /*16b0*/  FMUL R47, R10, 1.4426950216293334961 ;  /* 0x3fb8aa3b0a2f7820 */ /* 0x000fe20000400000 */
[----:B------:R-:W-:Y:S01]  /*16c0*/  FADD R8, R61, R33 ;  /* 0x000000213d087221 */ /* 0x000fe20000000000 */
[----:B------:R-:W-:-:S05]  /*16d0*/  FMUL R33, R9, 1.4426950216293334961 ;  /* 0x3fb8aa3b09217820 */ /* 0x000fca0000400000 */
[----:B------:R-:W2:Y:S01]  /*16e0*/  MUFU.EX2 R34, R11 ;  /* 0x0000000b00227308 */ /* 0x000ea20000000800 */
[----:B------:R-:W-:-:S07]  /*16f0*/  FADD R8, R51, R8 ;  /* 0x0000000833087221 */ /* 0x000fce0000000000 */
[----:B------:R-:W3:Y:S01]  /*1700*/  MUFU.EX2 R20, R20 ;  /* 0x0000001400147308 */ /* 0x000ee20000000800 */
[----:B0-----:R-:W-:-:S07]  /*1710*/  FADD R9, R21, R60 ;  /* 0x0000003c15097221 */ /* 0x001fce0000000000 */
[----:B------:R-:W0:Y:S01]  /*1720*/  MUFU.EX2 R32, R47 ;  /* 0x0000002f00207308 */ /* 0x000e220000000800 */
[----:B-1----:R-:W-:-:S07]  /*1730*/  FADD R51, R39, R8 ;  /* 0x0000000827337221 */ /* 0x002fce0000000000 */
[----:B------:R-:W1:Y:S08]  /*1740*/  MUFU.EX2 R35, R35 ;  /* 0x0000002300237308 */ /* 0x000e700000000800 */
[----:B------:R-:W4:Y:S01]  /*1750*/  MUFU.EX2 R33, R33 ;  /* 0x0000002100217308 */ /* 0x000f220000000800 */
[----:B------:R-:W-:Y:S01]  /*1760*/  FADD R61, R46, R9 ;  /* 0x000000092e3d7221 */ /* 0x000fe20000000000 */
[----:B--2---:R-:W-:Y:S01]  /*1770*/  FADD R51, R34, R51 ;  /* 0x0000003322337221 */ /* 0x004fe20000000000 */
[----:B------:R-:W-:Y:S02]  /*1780*/  LDSM.16.M88.4 R8, [R6+UR8+0x600] ;  /* 0x000600080608783b */ /* 0x000fe40008000200 */
[----:B---3--:R-:W-:Y:S01]  /*1790*/  FADD R60, R20, R61 ;  /* 0x0000003d143c7221 */ /* 0x008fe20000000000 */
[----:B0-----:R-:W-:-:S03]  /*17a0*/  FADD R50, R32, R51 ;  /* 0x0000003320327221 */ /* 0x001fc60000000000 */
[----:B-1----:R-:W-:Y:S01]  /*17b0*/  FADD R60, R35, R60 ;  /* 0x0000003c233c7221 */ /* 0x002fe20000000000 */
[----:B----4-:R-:W-:-:S04]  /*17c0*/  FADD R51, R33, R50 ;  /* 0x0000003221337221 */ /* 0x010fc80000000000 */
[----:B------:R-:W0:Y:S04]  /*17d0*/  SHFL.BFLY PT, R47, R60, 0x2, 0x1f ;  /* 0x0c401f003c2f7f89 */ /* 0x000e2800000e0000 */
[----:B------:R-:W1:Y:S01]  /*17e0*/  SHFL.BFLY PT, R50, R51, 0x2, 0x1f ;  /* 0x0c401f0033327f89 */ /* 0x000e6200000e0000 */
[C---:B------:R-:W-:Y:S01]  /*17f0*/  FMUL R18, R30.reuse, R18 ;  /* 0x000000121e127220 */ /* 0x040fe20000400000 */
[----:B------:R-:W-:Y:S01]  /*1800*/  FMUL R19, R30, R19 ;  /* 0x000000131e137220 */ /* 0x000fe20000400000 */
[C---:B------:R-:W-:Y:S01]  /*1810*/  FMUL R16, R31.reuse, R16 ;  /* 0x000000101f107220 */ /* 0x040fe20000400000 */
[----:B------:R-:W-:Y:S01]  /*1820*/  FMUL R17, R31, R17 ;  /* 0x000000111f117220 */ /* 0x000fe20000400000 */
[----:B------:R-:W-:-:S04]  /*1830*/  UIADD3 UR6, UP0, UR6, 0x20, URZ ;  /* 0x0000002006067890 */ /* 0x000fc8000ff1e03f */
[----:B------:R-:W-:Y:S02]  /*1840*/  UIADD3.X UR7, URZ, UR7, URZ, UP0, !UPT ;  /* 0x000000073f077290 */ /* 0x000fe400087fe43f */
[----:B------:R-:W-:Y:S01]  /*1850*/  UISETP.GE.U32.AND UP0, UPT, UR6, UR16, UPT ;  /* 0x000000100600728c */ /* 0x000fe2000bf06070 */
[----:B0-----:R-:W-:Y:S01]  /*1860*/  FADD R47, R60, R47 ;  /* 0x0000002f3c2f7221 */ /* 0x001fe20000000000 */
[----:B------:R-:W-:Y:S01]  /*1870*/  HMMA.16816.F32.BF16 R16, R24, R8, R16 ;  /* 0x000000081810723c */ /* 0x000fe20000041810 */
[----:B-1----:R-:W-:-:S03]  /*1880*/  FADD R50, R51, R50 ;  /* 0x0000003233327221 */ /* 0x002fc60000000000 */
[----:B------:R-:W0:Y:S04]  /*1890*/  SHFL.BFLY PT, R8, R47, 0x1, 0x1f ;  /* 0x0c201f002f087f89 */ /* 0x000e2800000e0000 */
[----:B------:R-:W1:Y:S01]  /*18a0*/  SHFL.BFLY PT, R9, R50, 0x1, 0x1f ;  /* 0x0c201f0032097f89 */ /* 0x000e6200000e0000 */
[----:B------:R-:W-:Y:S01]  /*18b0*/  UISETP.GE.U32.AND.EX UP0, UPT, UR7, URZ, UPT, UP0 ;  /* 0x0000003f0700728c */ /* 0x000fe2000bf06100 */
[----:B------:R-:W-:Y:S02]  /*18c0*/  F2FP.BF16.F32.PACK_AB R24, R34, R39 ;  /* 0x000000272218723e */ /* 0x000fe400000010ff */
[----:B------:R-:W-:-:S03]  /*18d0*/  F2FP.BF16.F32.PACK_AB R25, R46, R21 ;  /* 0x000000152e19723e */ /* 0x000fc600000010ff */
[----:B------:R-:W-:Y:S02]  /*18e0*/  PLOP3.LUT P0, PT, PT, PT, UP0, 0x80, 0x0 ;  /* 0x000000000000781c */ /* 0x000fe40003f0f008 */
[----:B------:R-:W-:Y:S02]  /*18f0*/  F2FP.BF16.F32.PACK_AB R26, R33, R32 ;  /* 0x00000020211a723e */ /* 0x000fe400000010ff */
[----:B------:R-:W-:Y:S01]  /*1900*/  F2FP.BF16.F32.PACK_AB R27, R35, R20 ;  /* 0x00000014231b723e */ /* 0x000fe200000010ff */
[----:B------:R-:W-:Y:S02]  /*1910*/  ULEA UR5, UR13, UR5, 0x5 ;  /* 0x000000050d057291 */ /* 0x000fe4000f8e283f */
[----:B------:R-:W-:-:S04]  /*1920*/  ULEA UR4, UR11, UR4, 0x5 ;  /* 0x000000040b047291 */ /* 0x000fc8000f8e283f */
[----:B------:R-:W-:Y:S01]  /*1930*/  HMMA.16816.F32.BF16 R16, R24, R10, R16 ;  /* 0x0000000a1810723c */ /* 0x000fe20000041810 */
[----:B------:R-:W-:Y:S01]  /*1940*/  MOV R46, R29 ;  /* 0x0000001d002e7202 */ /* 0x000fe20000000f00 */
[----:B------:R-:W-:-:S05]  /*1950*/  IMAD.MOV.U32 R51, RZ, RZ, R28 ;  /* 0x000000ffff337224 */ /* 0x000fca00078e001c */
[----:B0-----:R-:W-:Y:S01]  /*1960*/  FADD R11, R47, R8 ;  /* 0x000000082f0b7221 */ /* 0x001fe20000000000 */
[----:B-1----:R-:W-:Y:S01]  /*1970*/  FADD R8, R50, R9 ;  /* 0x0000000932087221 */ /* 0x002fe20000000000 */
[----:B------:R-:W-:Y:S02]  /*1980*/  HMMA.16816.F32.BF16 R12, R24, R22, R12 ;  /* 0x00000016180c723c */ /* 0x000fe4000004180c */
[----:B------:R-:W-:Y:S01]  /*1990*/  FFMA R3, R30, R3, R11 ;  /* 0x000000031e037223 */ /* 0x000fe2000000000b */
[----:B------:R-:W-:Y:S01]  /*19a0*/  FFMA R36, R31, R36, R8 ;  /* 0x000000241f247223 */ /* 0x000fe20000000008 */
[----:B------:R-:W-:-:S05]  /*19b0*/  NOP ;  /* 0x0000000000007918 */ /* 0x000fca0000000000 */
[----:B------:R-:W-:-:S15]  /*19c0*/  @!P0 BRA `(.L_x_1) ;  /* 0xffffffec00fc8947 */ /* 0x000fde000383ffff */
.L_x_0:
[----:B------:R-:W0:Y:S01]  /*19d0*/  S2UR UR5, SR_CgaCtaId ;  /* 0x00000000000579c3 */ /* 0x000e220000008800 */
[----:B------:R-:W-:Y:S01]  /*19e0*/  SHF.R.S32.HI R4, RZ, 0x4, R0 ;  /* 0x00000004ff047819 */ /* 0x000fe20000011400 */
[----:B------:R-:W-:Y:S01]  /*19f0*/  UMOV UR4, 0x400 ;  /* 0x0000040000047882 */ /* 0x000fe20000000000 */
[----:B---3--:R-:W-:Y:S01]  /*1a00*/  LOP3.LUT R2, R0, 0x8, RZ, 0xc0, !PT ;  /* 0x0000000800027812 */ /* 0x008fe200078ec0ff */
[----:B------:R-:W-:Y:S01]  /*1a10*/  IMAD.MOV.U32 R30, RZ, RZ, R3 ;  /* 0x000000ffff1e7224 */ /* 0x000fe200078e0003 */
[----:B------:R-:W-:Y:S01]  /*1a20*/  SGXT R4, R4, 0x1 ;  /* 0x000000010404781a */ /* 0x000fe20000000200 */
[----:B------:R-:W-:Y:S01]  /*1a30*/  IMAD.MOV.U32 R26, RZ, RZ, R17 ;  /* 0x000000ffff1a7224 */ /* 0x000fe200078e0011 */
[----:B------:R-:W-:Y:S01]  /*1a40*/  LOP3.LUT R23, R0, 0x20, RZ, 0xc0, !PT ;  /* 0x0000002000177812 */ /* 0x000fe200078ec0ff */
[----:B------:R-:W-:Y:S01]  /*1a50*/  FMUL R3, R30, 8388608 ;  /* 0x4b0000001e037820 */ /* 0x000fe20000400000 */
[----:B------:R-:W-:Y:S01]  /*1a60*/  LOP3.LUT R4, R4, 0x204, RZ, 0xc0, !PT ;  /* 0x0000020404047812 */ /* 0x000fe200078ec0ff */
[----:B------:R-:W-:Y:S01]  /*1a70*/  IMAD.MOV.U32 R32, RZ, RZ, R16 ;  /* 0x000000ffff207224 */ /* 0x000fe200078e0010 */
[----:B------:R-:W-:Y:S01]  /*1a80*/  FSETP.GT.AND P1, PT, |R36|, 8.50705917302346158658e+37, PT ;  /* 0x7e8000002400780b */ /* 0x000fe20003f24200 */
[C---:B------:R-:W-:Y:S01]  /*1a90*/  IMAD.SHL.U32 R6, R0.reuse, 0x8, RZ ;  /* 0x0000000800067824 */ /* 0x040fe200078e00ff */
[----:B------:R-:W-:Y:S01]  /*1aa0*/  LOP3.LUT R5, R0, 0x10, RZ, 0xc0, !PT ;  /* 0x0000001000057812 */ /* 0x000fe200078ec0ff */
[----:B------:R-:W-:Y:S01]  /*1ab0*/  BAR.SYNC.DEFER_BLOCKING 0x0 ;  /* 0x0000000000007b1d */ /* 0x000fe20000010000 */
[C---:B------:R-:W-:Y:S01]  /*1ac0*/  ISETP.NE.U32.AND P5, PT, R23.reuse, RZ, PT ;  /* 0x000000ff1700720c */ /* 0x040fe20003fa5070 */
[----:B------:R-:W-:Y:S01]  /*1ad0*/  IMAD R23, R23, 0x4, R4 ;  /* 0x0000000417177824 */ /* 0x000fe200078e0204 */
[----:B------:R-:W-:Y:S01]  /*1ae0*/  FSETP.GEU.AND P4, PT, |R36|, 1.175494350822287508e-38, PT ;  /* 0x008000002400780b */ /* 0x000fe20003f8e200 */
[----:B------:R-:W-:Y:S01]  /*1af0*/  IMAD.SHL.U32 R25, R0, 0x40, RZ ;  /* 0x0000004000197824 */ /* 0x000fe200078e00ff */
[----:B------:R-:W-:-:S02]  /*1b00*/  FSETP.GEU.AND P2, PT, R36, 1.175494350822287508e-38, PT ;  /* 0x008000002400780b */ /* 0x000fc40003f4e000 */
[----:B------:R-:W-:Y:S02]  /*1b10*/  SHF.R.S32.HI R7, RZ, 0x3, R0 ;  /* 0x00000003ff077819 */ /* 0x000fe40000011400 */
[----:B------:R-:W-:Y:S01]  /*1b20*/  FSETP.GEU.AND P3, PT, R30, 1.175494350822287508e-38, PT ;  /* 0x008000001e00780b */ /* 0x000fe20003f6e000 */
[----:B0-----:R-:W-:Y:S01]  /*1b30*/  ULEA UR6, UR5, UR4, 0x18 ;  /* 0x0000000405067291 */ /* 0x001fe2000f8ec03f */
[----:B------:R-:W-:Y:S01]  /*1b40*/  SEL R17, RZ, 0x204, !P5 ;  /* 0x00000204ff117807 */ /* 0x000fe20006800000 */
[----:B------:R-:W-:Y:S01]  /*1b50*/  @P1 FMUL R26, R26, 0.25 ;  /* 0x3e8000001a1a1820 */ /* 0x000fe20000400000 */
[----:B------:R-:W-:Y:S01]  /*1b60*/  SGXT R7, R7, 0x1 ;  /* 0x000000010707781a */ /* 0x000fe20000000200 */
[----:B------:R-:W-:Y:S01]  /*1b70*/  @P1 FMUL R32, R32, 0.25 ;  /* 0x3e80000020201820 */ /* 0x000fe20000400000 */
[----:B------:R-:W-:Y:S01]  /*1b80*/  FSEL R3, R3, R30, !P3 ;  /* 0x0000001e03037208 */ /* 0x000fe20005800000 */
[----:B------:R-:W-:Y:S01]  /*1b90*/  @P1 FMUL R13, R13, 0.25 ;  /* 0x3e8000000d0d1820 */ /* 0x000fe20000400000 */
[----:B------:R-:W-:Y:S01]  /*1ba0*/  LEA.HI R2, R2, UR6, RZ, 0x1f ;  /* 0x0000000602027c11 */ /* 0x000fe2000f8ff8ff */
[----:B------:R-:W-:Y:S01]  /*1bb0*/  @P1 FMUL R12, R12, 0.25 ;  /* 0x3e8000000c0c1820 */ /* 0x000fe20000400000 */
[----:B------:R-:W-:Y:S01]  /*1bc0*/  FSETP.GT.AND P0, PT, |R30|, 8.50705917302346158658e+37, PT ;  /* 0x7e8000001e00780b */ /* 0x000fe20003f04200 */
[----:B------:R-:W-:Y:S01]  /*1bd0*/  VIADD R9, R3, 0xc0cafb0d ;  /* 0xc0cafb0d03097836 */ /* 0x000fe20000000000 */
[----:B------:R-:W-:Y:S01]  /*1be0*/  LEA R4, R5, R2, 0x2 ;  /* 0x0000000205047211 */ /* 0x000fe200078e10ff */
[----:B------:R-:W-:Y:S01]  /*1bf0*/  FMUL R5, R36, 8388608 ;  /* 0x4b00000024057820 */ /* 0x000fe20000400000 */
[----:B------:R-:W-:Y:S01]  /*1c00*/  IMAD.SHL.U32 R2, R0, 0x2, RZ ;  /* 0x0000000200027824 */ /* 0x000fe200078e00ff */
[----:B------:R-:W-:Y:S01]  /*1c10*/  LOP3.LUT R21, R7, 0x140, RZ, 0xc0, !PT ;  /* 0x0000014007157812 */ /* 0x000fe200078ec0ff */
[----:B------:R-:W-:Y:S01]  /*1c20*/  @!P4 FMUL R26, R26, 16777216 ;  /* 0x4b8000001a1ac820 */ /* 0x000fe20000400000 */
[----:B------:R-:W-:Y:S01]  /*1c30*/  FSEL R8, RZ, -23, P2 ;  /* 0xc1b80000ff087808 */ /* 0x000fe20001000000 */
[----:B------:R-:W-:Y:S01]  /*1c40*/  @!P4 FMUL R32, R32, 16777216 ;  /* 0x4b8000002020c820 */ /* 0x000fe20000400000 */
[----:B------:R-:W-:Y:S01]  /*1c50*/  FSEL R5, R5, R36, !P2 ;  /* 0x0000002405057208 */ /* 0x000fe20005000000 */
[----:B------:R-:W-:Y:S01]  /*1c60*/  @P1 FMUL R36, R36, 0.25 ;  /* 0x3e80000024241820 */ /* 0x000fe20000400000 */
[----:B------:R-:W-:Y:S01]  /*1c70*/  LOP3.LUT R10, R17, 0x3c, R2, 0x78, !PT ;  /* 0x0000003c110a7812 */ /* 0x000fe200078e7802 */
[----:B------:R-:W-:Y:S01]  /*1c80*/  @!P4 FMUL R13, R13, 16777216 ;  /* 0x4b8000000d0dc820 */ /* 0x000fe20000400000 */
[----:B------:R-:W-:Y:S01]  /*1c90*/  IADD3 R7, R5, -0x3f3504f3, RZ ;  /* 0xc0cafb0d05077810 */ /* 0x000fe20007ffe0ff */
[----:B------:R-:W-:Y:S01]  /*1ca0*/  @!P4 FMUL R36, R36, 16777216 ;  /* 0x4b8000002424c820 */ /* 0x000fe20000400000 */
[C---:B------:R-:W-:Y:S01]  /*1cb0*/  FSETP.GEU.AND P2, PT, |R30|.reuse, 1.175494350822287508e-38, PT ;  /* 0x008000001e00780b */ /* 0x040fe20003f4e200 */
[----:B------:R-:W-:Y:S01]  /*1cc0*/  @P0 FMUL R30, R30, 0.25 ;  /* 0x3e8000001e1e0820 */ /* 0x000fe20000400000 */
[----:B------:R-:W-:Y:S01]  /*1cd0*/  LOP3.LUT R16, R7, 0xff800000, RZ, 0xc0, !PT ;  /* 0xff80000007107812 */ /* 0x000fe200078ec0ff */
[----:B------:R-:W0:Y:S01]  /*1ce0*/  MUFU.RCP R17, R36 ;  /* 0x0000002400117308 */ /* 0x000e220000001000 */
[----:B------:R-:W-:Y:S01]  /*1cf0*/  LOP3.LUT R20, R9, 0xff800000, RZ, 0xc0, !PT ;  /* 0xff80000009147812 */ /* 0x000fe200078ec0ff */
[----:B------:R-:W-:Y:S01]  /*1d00*/  @!P4 FMUL R12, R12, 16777216 ;  /* 0x4b8000000c0cc820 */ /* 0x000fe20000400000 */
[----:B------:R-:W-:Y:S01]  /*1d10*/  I2FP.F32.S32 R9, R16 ;  /* 0x0000001000097245 */ /* 0x000fe20000201400 */
[----:B------:R-:W-:Y:S01]  /*1d20*/  IMAD.IADD R16, R5, 0x1, -R16 ;  /* 0x0000000105107824 */ /* 0x000fe200078e0a10 */
[----:B------:R-:W-:Y:S01]  /*1d30*/  FSEL R11, RZ, -23, P3 ;  /* 0xc1b80000ff0b7808 */ /* 0x000fe20001800000 */
[----:B------:R-:W-:Y:S01]  /*1d40*/  @P0 FMUL R15, R15, 0.25 ;  /* 0x3e8000000f0f0820 */ /* 0x000fe20000400000 */
[----:B------:R-:W-:Y:S01]  /*1d50*/  LOP3.LUT R21, R21, 0x38, R6, 0xf8, !PT ;  /* 0x0000003815157812 */ /* 0x000fe200078ef806 */
[----:B------:R-:W-:Y:S01]  /*1d60*/  FFMA.FTZ R8, R9, 1.1920928955078125e-07, R8 ;  /* 0x3400000009087823 */ /* 0x000fe20000010008 */
[----:B------:R-:W-:Y:S01]  /*1d70*/  I2FP.F32.S32 R22, R20 ;  /* 0x0000001400167245 */ /* 0x000fe20000201400 */
[----:B------:R-:W-:Y:S01]  /*1d80*/  @!P2 FMUL R30, R30, 16777216 ;  /* 0x4b8000001e1ea820 */ /* 0x000fe20000400000 */
[----:B------:R-:W-:Y:S01]  /*1d90*/  LOP3.LUT R24, R21, 0x40, R0, 0x78, !PT ;  /* 0x0000004015187812 */ /* 0x000fe200078e7800 */
[----:B------:R-:W-:-:S02]  /*1da0*/  IMAD.IADD R20, R3, 0x1, -R20 ;  /* 0x0000000103147824 */ /* 0x000fc400078e0a14 */
[----:B------:R-:W-:Y:S01]  /*1db0*/  FADD R16, R16, -1 ;  /* 0xbf80000010107421 */ /* 0x000fe20000000000 */
[----:B------:R-:W-:Y:S01]  /*1dc0*/  FFMA.FTZ R9, R22, 1.1920928955078125e-07, R11 ;  /* 0x3400000016097823 */ /* 0x000fe2000001000b */
[----:B------:R-:W-:Y:S01]  /*1dd0*/  @P0 FMUL R19, R19, 0.25 ;  /* 0x3e80000013130820 */ /* 0x000fe20000400000 */
[----:B------:R-:W-:Y:S01]  /*1de0*/  FADD R20, R20, -1 ;  /* 0xbf80000014147421 */ /* 0x000fe20000000000 */
[C---:B0-----:R-:W-:Y:S01]  /*1df0*/  FMUL R21, R17.reuse, R26 ;  /* 0x0000001a11157220 */ /* 0x041fe20000400000 */
[C---:B------:R-:W-:Y:S01]  /*1e00*/  FMUL R22, R17.reuse, R32 ;  /* 0x0000002011167220 */ /* 0x040fe20000400000 */
[C---:B------:R-:W-:Y:S01]  /*1e10*/  FMUL R26, R17.reuse, R13 ;  /* 0x0000000d111a7220 */ /* 0x040fe20000400000 */
[----:B------:R-:W-:Y:S01]  /*1e20*/  FMUL R17, R17, R12 ;  /* 0x0000000c11117220 */ /* 0x000fe20000400000 */
[----:B------:R-:W-:Y:S01]  /*1e30*/  MOV R13, 0x3dc6b27f ;  /* 0x3dc6b27f000d7802 */ /* 0x000fe20000000f00 */
[----:B------:R-:W0:Y:S01]  /*1e40*/  MUFU.RCP R12, R30 ;  /* 0x0000001e000c7308 */ /* 0x000e220000001000 */
[----:B------:R-:W-:Y:S01]  /*1e50*/  @P0 FMUL R18, R18, 0.25 ;  /* 0x3e80000012120820 */ /* 0x000fe20000400000 */
[----:B------:R-:W-:Y:S01]  /*1e60*/  @P0 FMUL R14, R14, 0.25 ;  /* 0x3e8000000e0e0820 */ /* 0x000fe20000400000 */
[----:B------:R-:W-:Y:S01]  /*1e70*/  @!P2 FMUL R15, R15, 16777216 ;  /* 0x4b8000000f0fa820 */ /* 0x000fe20000400000 */
[-C--:B------:R-:W-:Y:S01]  /*1e80*/  FFMA.FTZ R11, R16, R13.reuse, -0.16845393180847167969 ;  /* 0xbe2c7f30100b7423 */ /* 0x080fe2000001000d */
[----:B------:R-:W-:Y:S01]  /*1e90*/  FFMA.FTZ R13, R20, R13, -0.16845393180847167969 ;  /* 0xbe2c7f30140d7423 */ /* 0x000fe2000001000d */
[----:B------:R-:W-:Y:S01]  /*1ea0*/  @!P2 FMUL R19, R19, 16777216 ;  /* 0x4b8000001313a820 */ /* 0x000fe20000400000 */
[----:B------:R-:W-:Y:S01]  /*1eb0*/  @!P2 FMUL R18, R18, 16777216 ;  /* 0x4b8000001212a820 */ /* 0x000fe20000400000 */
[----:B------:R-:W-:Y:S01]  /*1ec0*/  @!P2 FMUL R14, R14, 16777216 ;  /* 0x4b8000000e0ea820 */ /* 0x000fe20000400000 */
[----:B------:R-:W-:Y:S01]  /*1ed0*/  FFMA.FTZ R13, R20, R13, 0.1716887056827545166 ;  /* 0x3e2fcf2a140d7423 */ /* 0x000fe2000001000d */
[----:B------:R-:W-:Y:S01]  /*1ee0*/  IMAD.IADD R7, R23, 0x1, R24 ;  /* 0x0000000117077824 */ /* 0x000fe200078e0218 */
[----:B------:R-:W-:Y:S01]  /*1ef0*/  LOP3.LUT R10, R10, 0x40, R25, 0xf8, !PT ;  /* 0x000000400a0a7812 */ /* 0x000fe200078ef819 */
[----:B------:R-:W-:Y:S01]  /*1f00*/  FFMA.FTZ R11, R16, R11, 0.1716887056827545166 ;  /* 0x3e2fcf2a100b7423 */ /* 0x000fe2000001000b */
[----:B------:R-:W-:Y:S01]  /*1f10*/  FFMA.FTZ R13, R20, R13, -0.17900948226451873779 ;  /* 0xbe374e43140d7423 */ /* 0x000fe2000001000d */
[----:B------:R-:W-:Y:S01]  /*1f20*/  F2FP.BF16.F32.PACK_AB R17, R22, R17 ;  /* 0x000000111611723e */ /* 0x000fe200000010ff */
[----:B------:R-:W1:Y:S01]  /*1f30*/  LDC R23, c[0x0][0x278] ;  /* 0x00009e00ff177b82 */ /* 0x000e620000000800 */
[----:B------:R-:W-:Y:S01]  /*1f40*/  F2FP.BF16.F32.PACK_AB R21, R21, R26 ;  /* 0x0000001a1515723e */ /* 0x000fe200000010ff */
[C---:B0-----:R-:W-:Y:S01]  /*1f50*/  FMUL R24, R12.reuse, R15 ;  /* 0x0000000f0c187220 */ /* 0x041fe20000400000 */
[C---:B------:R-:W-:Y:S01]  /*1f60*/  FMUL R19, R12.reuse, R19 ;  /* 0x000000130c137220 */ /* 0x040fe20000400000 */
[C---:B------:R-:W-:Y:S01]  /*1f70*/  FMUL R18, R12.reuse, R18 ;  /* 0x000000120c127220 */ /* 0x040fe20000400000 */
[----:B------:R-:W-:Y:S01]  /*1f80*/  FMUL R15, R12, R14 ;  /* 0x0000000e0c0f7220 */ /* 0x000fe20000400000 */
[----:B------:R-:W-:Y:S01]  /*1f90*/  FFMA.FTZ R13, R20, R13, 0.20512372255325317383 ;  /* 0x3e520bf4140d7423 */ /* 0x000fe2000001000d */
[----:B------:R-:W-:Y:S01]  /*1fa0*/  LOP3.LUT R14, R10, 0x40, RZ, 0x3c, !PT ;  /* 0x000000400a0e7812 */ /* 0x000fe200078e3cff */
[----:B------:R-:W-:Y:S01]  /*1fb0*/  FFMA.FTZ R11, R16, R11, -0.17900948226451873779 ;  /* 0xbe374e43100b7423 */ /* 0x000fe2000001000b */
[----:B------:R-:W-:Y:S01]  /*1fc0*/  F2FP.BF16.F32.PACK_AB R19, R19, R24 ;  /* 0x000000181313723e */ /* 0x000fe200000010ff */
[----:B------:R-:W-:Y:S01]  /*1fd0*/  FFMA.FTZ R13, R20, R13, -0.24046532809734344482 ;  /* 0xbe763c8b140d7423 */ /* 0x000fe2000001000d */
[----:B------:R-:W-:Y:S01]  /*1fe0*/  F2FP.BF16.F32.PACK_AB R15, R18, R15 ;  /* 0x0000000f120f723e */ /* 0x000fe200000010ff */
[----:B------:R0:W-:Y:S01]  /*1ff0*/  STS [R10+UR6], R17 ;  /* 0x000000110a007988 */ /* 0x0001e20008000806 */
[----:B------:R-:W-:Y:S01]  /*2000*/  FFMA.FTZ R11, R16, R11, 0.20512372255325317383 ;  /* 0x3e520bf4100b7423 */ /* 0x000fe2000001000b */
[----:B------:R-:W-:Y:S01]  /*2010*/  FFMA.FTZ R13, R20, R13, 0.28857114911079406738 ;  /* 0x3e93bf99140d7423 */ /* 0x000fe2000001000d */
[----:B------:R-:W-:Y:S01]  /*2020*/  ISETP.GE.U32.AND P3, PT, R5, 0x7f800000, PT ;  /* 0x7f8000000500780c */ /* 0x000fe20003f66070 */
[----:B------:R-:W-:Y:S01]  /*2030*/  STS [R10+UR6+0x80], R21 ;  /* 0x000080150a007988 */ /* 0x000fe20008000806 */
[----:B------:R-:W-:Y:S01]  /*2040*/  FFMA.FTZ R11, R16, R11, -0.24046532809734344482 ;  /* 0xbe763c8b100b7423 */ /* 0x000fe2000001000b */
[----:B------:R-:W-:Y:S01]  /*2050*/  FFMA.FTZ R13, R20, R13, -0.36067417263984680176 ;  /* 0xbeb8aa49140d7423 */ /* 0x000fe2000001000d */
[----:B------:R-:W-:Y:S01]  /*2060*/  ULDC.64 UR4, c[0x0][0x270] ;  /* 0x00009c0000047ab9 */ /* 0x000fe20000000a00 */
[----:B------:R-:W-:Y:S01]  /*2070*/  STS [R14+UR6+0x100], R15 ;  /* 0x0001000f0e007988 */ /* 0x000fe20008000806 */
[----:B------:R-:W-:Y:S01]  /*2080*/  FFMA.FTZ R11, R16, R11, 0.28857114911079406738 ;  /* 0x3e93bf99100b7423 */ /* 0x000fe2000001000b */
[----:B------:R-:W-:Y:S01]  /*2090*/  FFMA.FTZ R13, R20, R13, 0.48089820146560668945 ;  /* 0x3ef6384a140d7423 */ /* 0x000fe2000001000d */
[----:B0-----:R-:W-:Y:S01]  /*20a0*/  LOP3.LUT R17, R6, 0x38, RZ, 0xc0, !PT ;  /* 0x0000003806117812 */ /* 0x001fe200078ec0ff */
[----:B------:R0:W-:Y:S01]  /*20b0*/  STS [R14+UR6+0x180], R19 ;  /* 0x000180130e007988 */ /* 0x0001e20008000806 */
[----:B------:R-:W-:Y:S01]  /*20c0*/  FFMA.FTZ R11, R16, R11, -0.36067417263984680176 ;  /* 0xbeb8aa49100b7423 */ /* 0x000fe2000001000b */
[----:B------:R-:W-:Y:S01]  /*20d0*/  FFMA.FTZ R13, R20, R13, -0.72134751081466674805 ;  /* 0xbf38aa3b140d7423 */ /* 0x000fe2000001000d */
[----:B------:R-:W-:Y:S01]  /*20e0*/  LOP3.LUT R6, R7, 0x4, RZ, 0x3c, !PT ;  /* 0x0000000407067812 */ /* 0x000fe200078e3cff */
[----:B------:R-:W-:Y:S01]  /*20f0*/  BAR.SYNC.DEFER_BLOCKING 0x0 ;  /* 0x0000000000007b1d */ /* 0x000fe20000010000 */
[----:B------:R-:W-:Y:S01]  /*2100*/  FFMA.FTZ R11, R16, R11, 0.48089820146560668945 ;  /* 0x3ef6384a100b7423 */ /* 0x000fe2000001000b */
[----:B------:R-:W-:Y:S01]  /*2110*/  FMUL R13, R20, R13 ;  /* 0x0000000d140d7220 */ /* 0x000fe20000400000 */
[----:B------:R-:W-:Y:S01]  /*2120*/  ISETP.GE.U32.AND P2, PT, R3, 0x7f800000, PT ;  /* 0x7f8000000300780c */ /* 0x000fe20003f46070 */
[----:B------:R-:W-:Y:S01]  /*2130*/  UIMAD UR4, UR9, UR4, URZ ;  /* 0x00000004090472a4 */ /* 0x000fe2000f8e023f */
[----:B------:R-:W-:Y:S01]  /*2140*/  FFMA.FTZ R11, R16, R11, -0.72134751081466674805 ;  /* 0xbf38aa3b100b7423 */ /* 0x000fe2000001000b */
[----:B------:R-:W-:Y:S01]  /*2150*/  FMUL R13, R20, R13 ;  /* 0x0000000d140d7220 */ /* 0x000fe20000400000 */
[----:B------:R-:W-:Y:S01]  /*2160*/  LOP3.LUT P0, RZ, R0, 0x60, RZ, 0xc0, !PT ;  /* 0x0000006000ff7812 */ /* 0x000fe2000780c0ff */
[----:B------:R-:W-:-:S02]  /*2170*/  IMAD.IADD R17, R17, 0x1, R4 ;  /* 0x0000000111117824 */ /* 0x000fc400078e0204 */
[----:B------:R-:W-:Y:S01]  /*2180*/  FMUL R11, R16, R11 ;  /* 0x0000000b100b7220 */ /* 0x000fe20000400000 */
[----:B------:R-:W-:Y:S01]  /*2190*/  FFMA.FTZ R20, R20, 1.4426950216293334961, R13 ;  /* 0x3fb8aa3b14147823 */ /* 0x000fe2000001000d */
[----:B------:R-:W-:Y:S01]  /*21a0*/  USHF.L.U32 UR7, UR4, 0x1, URZ ;  /* 0x0000000104077899 */ /* 0x000fe2000800063f */
[----:B------:R-:W2:Y:S01]  /*21b0*/  LDC.64 R12, c[0x0][0x228] ;  /* 0x00008a00ff0c7b82 */ /* 0x000ea20000000a00 */
[C---:B------:R-:W-:Y:S01]  /*21c0*/  FMUL R11, R16.reuse, R11 ;  /* 0x0000000b100b7220 */ /* 0x040fe20000400000 */
[----:B------:R-:W-:Y:S02]  /*21d0*/  @P3 IMAD.MOV.U32 R4, RZ, RZ, 0x7f800000 ;  /* 0x7f800000ff043424 */ /* 0x000fe400078e00ff */
[----:B------:R-:W-:Y:S01]  /*21e0*/  FADD R20, R9, R20 ;  /* 0x0000001409147221 */ /* 0x000fe20000000000 */
[----:B------:R-:W-:Y:S01]  /*21f0*/  FSETP.NEU.AND P1, PT, R5, RZ, PT ;  /* 0x000000ff0500720b */ /* 0x000fe20003f2d000 */
[----:B------:R-:W-:-:S04]  /*2200*/  FFMA.FTZ R11, R16, 1.4426950216293334961, R11 ;  /* 0x3fb8aa3b100b7823 */ /* 0x000fc8000001000b */
[----:B0-----:R-:W-:Y:S01]  /*2210*/  FADD R14, R8, R11 ;  /* 0x0000000b080e7221 */ /* 0x001fe20000000000 */
[----:B------:R-:W-:Y:S01]  /*2220*/  SHF.R.U32.HI R8, RZ, 0x5, R0 ;  /* 0x00000005ff087819 */ /* 0x000fe20000011600 */
[----:B------:R-:W-:Y:S01]  /*2230*/  IMAD R0, R38, UR5, RZ ;  /* 0x0000000526007c24 */ /* 0x000fe2000f8e02ff */
[----:B------:R0:W3:Y:S01]  /*2240*/  LDS R21, [R7+UR6] ;  /* 0x0000000607157984 */ /* 0x0000e20008000800 */
[----:B------:R-:W-:Y:S01]  /*2250*/  UIMAD.WIDE UR4, UR4, 0x2, URZ ;  /* 0x00000002040478a5 */ /* 0x000fe2000f8e023f */
[----:B------:R-:W-:Y:S01]  /*2260*/  SGXT.U32 R8, R8, 0x2 ;  /* 0x000000020808781a */ /* 0x000fe20000000000 */
[----:B------:R-:W-:Y:S01]  /*2270*/  @P3 FFMA.FTZ R14, R5, R4, +INF ;  /* 0x7f800000050e3423 */ /* 0x000fe20000010004 */
[----:B------:R4:W5:Y:S03]  /*2280*/  LDS R19, [R6+UR6] ;  /* 0x0000000606137984 */ /* 0x0009660008000800 */
[----:B-1----:R-:W-:Y:S01]  /*2290*/  IMAD R8, R8, R23, RZ ;  /* 0x0000001708087224 */ /* 0x002fe200078e02ff */
[----:B------:R-:W-:Y:S01]  /*22a0*/  FSEL R14, R14, -INF , P1 ;  /* 0xff8000000e0e7808 */ /* 0x000fe20000800000 */
[C---:B0-----:R-:W-:Y:S01]  /*22b0*/  IMAD.SHL.U32 R7, R0.reuse, 0x2, RZ ;  /* 0x0000000200077824 */ /* 0x041fe200078e00ff */
[----:B------:R-:W-:Y:S01]  /*22c0*/  ULDC UR4, c[0x0][0x27c] ;  /* 0x00009f0000047ab9 */ /* 0x000fe20000000800 */
[----:B------:R-:W-:Y:S01]  /*22d0*/  IMAD.HI R0, R0, 0x2, RZ ;  /* 0x0000000200007827 */ /* 0x000fe200078e02ff */
[----:B----4-:R-:W-:-:S03]  /*22e0*/  @P2 MOV R6, 0x7f800000 ;  /* 0x7f80000000062802 */ /* 0x010fc60000000f00 */
[----:B------:R-:W-:Y:S01]  /*22f0*/  FFMA R14, R14, 0.69314718246459960938, R29 ;  /* 0x3f3172180e0e7823 */ /* 0x000fe2000000001d */
[----:B--2---:R-:W-:Y:S01]  /*2300*/  IADD3 R12, P3, P4, R7, UR7, R12 ;  /* 0x00000007070c7c10 */ /* 0x004fe2000fc7e00c */
[----:B------:R-:W-:Y:S01]  /*2310*/  IMAD R7, R23, 0x4, R8 ;  /* 0x0000000417077824 */ /* 0x000fe200078e0208 */
[----:B------:R-:W-:Y:S01]  /*2320*/  UIMAD UR4, UR9, UR4, URZ ;  /* 0x00000004090472a4 */ /* 0x000fe2000f8e023f */
[----:B------:R-:W-:Y:S01]  /*2330*/  @P2 FFMA.FTZ R20, R3, R6, +INF ;  /* 0x7f80000003142423 */ /* 0x000fe20000010006 */
[----:B------:R-:W-:Y:S01]  /*2340*/  IADD3.X R13, R0, UR5, R13, P3, P4 ;  /* 0x00000005000d7c10 */ /* 0x000fe20009fe840d */
[----:B------:R-:W-:Y:S01]  /*2350*/  IMAD R0, R23, 0x4, R7 ;  /* 0x0000000417007824 */ /* 0x000fe200078e0207 */
[CC--:B------:R-:W-:Y:S01]  /*2360*/  LEA R4, P4, R8.reuse, R12.reuse, 0x1 ;  /* 0x0000000c08047211 */ /* 0x0c0fe200078808ff */
[----:B------:R-:W-:Y:S01]  /*2370*/  USHF.L.U32 UR7, UR4, 0x2, URZ ;  /* 0x0000000204077899 */ /* 0x000fe2000800063f */
[----:B------:R-:W-:Y:S01]  /*2380*/  FSETP.NEU.AND P3, PT, R3, RZ, PT ;  /* 0x000000ff0300720b */ /* 0x000fe20003f6d000 */
[----:B------:R-:W-:Y:S01]  /*2390*/  IMAD R3, R23, 0x4, R0 ;  /* 0x0000000417037824 */ /* 0x000fe200078e0200 */
[C---:B------:R-:W-:Y:S01]  /*23a0*/  LEA R6, P2, R7.reuse, R12, 0x1 ;  /* 0x0000000c07067211 */ /* 0x040fe200078408ff */
[----:B------:R-:W0:Y:S01]  /*23b0*/  LDC.64 R22, c[0x0][0x230] ;  /* 0x00008c00ff167b82 */ /* 0x000e220000000a00 */
[-C--:B------:R-:W-:Y:S01]  /*23c0*/  LEA.HI.X.SX32 R5, R8, R13.reuse, 0x1, P4 ;  /* 0x0000000d08057211 */ /* 0x080fe200020f0eff */
[----:B------:R-:W-:Y:S01]  /*23d0*/  UIMAD.WIDE UR4, UR4, 0x4, URZ ;  /* 0x00000004040478a5 */ /* 0x000fe2000f8e023f */
[----:B------:R-:W-:-:S02]  /*23e0*/  LEA.HI.X.SX32 R7, R7, R13, 0x1, P2 ;  /* 0x0000000d07077211 */ /* 0x000fc400010f0eff */
[CC--:B------:R-:W-:Y:S02]  /*23f0*/  LEA R8, P4, R0.reuse, R12.reuse, 0x1 ;  /* 0x0000000c00087211 */ /* 0x0c0fe400078808ff */
[C---:B------:R-:W-:Y:S02]  /*2400*/  LEA R10, P5, R3.reuse, R12, 0x1 ;  /* 0x0000000c030a7211 */ /* 0x040fe400078a08ff */
[-C--:B------:R-:W-:Y:S02]  /*2410*/  LEA.HI.X.SX32 R9, R0, R13.reuse, 0x1, P4 ;  /* 0x0000000d00097211 */ /* 0x080fe400020f0eff */
[----:B------:R-:W-:Y:S02]  /*2420*/  LEA.HI.X.SX32 R11, R3, R13, 0x1, P5 ;  /* 0x0000000d030b7211 */ /* 0x000fe400028f0eff */
[----:B------:R-:W-:Y:S01]  /*2430*/  FSEL R3, R20, -INF , P3 ;  /* 0xff80000014037808 */ /* 0x000fe20001800000 */
[----:B---3--:R1:W-:Y:S01]  /*2440*/  STG.E.U16 desc[UR14][R4.64], R21 ;  /* 0x0000001504007986 */ /* 0x0083e2000c10150e */
[----:B------:R-:W-:-:S03]  /*2450*/  LOP3.LUT R0, R2, 0x78, RZ, 0xc0, !PT ;  /* 0x0000007802007812 */ /* 0x000fc600078ec0ff */
[----:B------:R-:W-:Y:S01]  /*2460*/  FFMA R15, R3, 0.69314718246459960938, R28 ;  /* 0x3f317218030f7823 */ /* 0x000fe2000000001c */
[----:B-----5:R2:W-:Y:S01]  /*2470*/  STG.E.U16 desc[UR14][R6.64], R19 ;  /* 0x0000001306007986 */ /* 0x0205e2000c10150e */
[C---:B------:R-:W-:Y:S02]  /*2480*/  IMAD.SHL.U32 R3, R38.reuse, 0x4, RZ ;  /* 0x0000000426037824 */ /* 0x040fe400078e00ff */
[----:B------:R-:W-:-:S03]  /*2490*/  IMAD.HI R38, R38, 0x4, RZ ;  /* 0x0000000426267827 */ /* 0x000fc600078e02ff */
[----:B0-----:R-:W-:Y:S02]  /*24a0*/  IADD3 R2, P1, P2, R3, UR7, R22 ;  /* 0x0000000703027c10 */ /* 0x001fe4000fa3e016 */
[----:B-1----:R-:W-:Y:S02]  /*24b0*/  PRMT R5, R21, 0x7632, R5 ;  /* 0x0000763215057816 */ /* 0x002fe40000000005 */
[----:B------:R-:W-:Y:S02]  /*24c0*/  IADD3.X R3, R38, UR5, R23, P1, P2 ;  /* 0x0000000526037c10 */ /* 0x000fe40008fe4417 */
[----:B--2---:R-:W-:Y:S01]  /*24d0*/  PRMT R7, R19, 0x7632, R7 ;  /* 0x0000763213077816 */ /* 0x004fe20000000007 */
[----:B------:R0:W-:Y:S04]  /*24e0*/  STG.E.U16 desc[UR14][R8.64], R5 ;  /* 0x0000000508007986 */ /* 0x0001e8000c10150e */
[----:B------:R0:W-:Y:S01]  /*24f0*/  STG.E.U16 desc[UR14][R10.64], R7 ;  /* 0x000000070a007986 */ /* 0x0001e2000c10150e */
[----:B------:R-:W-:Y:S06]  /*2500*/  BAR.SYNC.DEFER_BLOCKING 0x0 ;  /* 0x0000000000007b1d */ /* 0x000fec0000010000 */
[----:B------:R0:W-:Y:S02]  /*2510*/  STS.64 [R0+UR6], R14 ;  /* 0x0000000e00007988 */ /* 0x0001e40008000a06 */
[----:B------:R-:W-:Y:S06]  /*2520*/  BAR.SYNC.DEFER_BLOCKING 0x0 ;  /* 0x0000000000007b1d */ /* 0x000fec0000010000 */
[----:B------:R-:W-:Y:S05]  /*2530*/  @P0 EXIT ;  /* 0x000000000000094d */ /* 0x000fea0003800000 */
[----:B------:R-:W1:Y:S04]  /*2540*/  LDS R17, [R17] ;  /* 0x0000000011117984 */ /* 0x000e680000000800 */
[----:B-1----:R-:W-:Y:S01]  /*2550*/  STG.E desc[UR14][R2.64], R17 ;  /* 0x0000001102007986 */ /* 0x002fe2000c10190e */
[----:B------:R-:W-:Y:S05]  /*2560*/  EXIT ;  /* 0x000000000000794d */ /* 0x000fea0003800000 */
.L_x_2:
[----:B------:R-:W-:-:S00]  /*2570*/  BRA `(.L_x_2) ;  /* 0xfffffffc00fc7947 */ /* 0x000fc0000383ffff */
[----:B------:R-:W-:-:S00]  /*2580*/  NOP ;  /* 0x0000000000007918 */ /* 0x000fc00000000000 */
[----:B------:R-:W-:-:S00]  /*2590*/  NOP ;  /* 0x0000000000007918 */ /* 0x000fc00000000000 */
[----:B------:R-:W-:-:S00]  /*25a0*/  NOP ;  /* 0x0000000000007918 */ /* 0x000fc00000000000 */
[----:B------:R-:W-:-:S00]  /*25b0*/  NOP ;  /* 0x0000000000007918 */ /* 0x000fc00000000000 */
[----:B------:R-:W-:-:S00]  /*25c0*/  NOP ;  /* 0x0000000000007918 */ /* 0x000fc00000000000 */
[----:B------:R-:W-:-:S00]  /*25d0*/  NOP ;  /* 0x0000000000007918 */ /* 0x000fc00000000000 */
[----:B------:R-:W-:-:S00]  /*25e0*/  NOP ;  /* 0x0000000000007918 */ /* 0x000fc00000000000 */
[----:B------:R-:W-:-:S00]  /*25f0*/  NOP ;  /* 0x0000000000007918 */ /* 0x000fc00000000000 */
.L_x_3:


//--------------------- .nv.global.init           --------------------------
	.section	.nv.global.init,"aw",@progbits
.nv.global.init:
	.type		_$_str,@object
	.size		_$_str,(.L_0 - _$_str)
_$_str:
        /*0000*/ 	.byte	0x5f, 0x5f, 0x43, 0x55, 0x44, 0x41, 0x5f, 0x46, 0x54, 0x5a, 0x00
.L_0:


//--------------------- .nv.shared.attn_fwd       --------------------------
	.section	.nv.shared.attn_fwd,"aw",@nobits
	.sectionflags	@""
	.align	16
	.zero		1024


//--------------------- .nv.shared.reserved.0     --------------------------
	.section	.nv.shared.reserved.0,"aw",@nobits
	.weak		__nv_reservedSMEM_offset_0_alias
	.size		__nv_reservedSMEM_offset_0_alias, 0, 0
	.other		__nv_reservedSMEM_offset_0_alias,@"STO_CUDA_RESERVED_SHARED STV_DEFAULT"
__nv_reservedSMEM_offset_0_alias:
	.zero		0


//--------------------- .nv.constant0.attn_fwd    --------------------------
	.section	.nv.constant0.attn_fwd,"a",@progbits
	.sectionflags	@""
	.align	4
.nv.constant0.attn_fwd:
	.zero		664


//--------------------- SYMBOLS --------------------------

	.type		.nv.reservedSmem.offset0,@object
	.size		.nv.reservedSmem.offset0,0x4
